	.headerflags	@"EF_CUDA_TEXMODE_UNIFIED EF_CUDA_64BIT_ADDRESS EF_CUDA_ACCELERATORS EF_CUDA_SM90 EF_CUDA_VIRTUAL_SM(EF_CUDA_SM90)"
	.elftype	@"ET_EXEC"


//--------------------- .nv.info                  --------------------------
	.section	.nv.info,"",@"SHT_CUDA_INFO"
	.align	4


	//----- nvinfo : EIATTR_REGCOUNT
	.align		4
        /*0000*/ 	.byte	0x04, 0x2f
        /*0002*/ 	.short	(.L_3 - .L_2)
	.align		4
.L_2:
        /*0004*/ 	.word	index@(triton_poi_fused__native_batch_norm_legit_no_training_mul_softplus_tanh_8)
        /*0008*/ 	.word	0x0000003c


	//----- nvinfo : EIATTR_MIN_STACK_SIZE
	.align		4
.L_3:
        /*000c*/ 	.byte	0x04, 0x12
        /*000e*/ 	.short	(.L_5 - .L_4)
	.align		4
.L_4:
        /*0010*/ 	.word	index@(triton_poi_fused__native_batch_norm_legit_no_training_mul_softplus_tanh_8)
        /*0014*/ 	.word	0x00000000


	//----- nvinfo : EIATTR_FRAME_SIZE
	.align		4
.L_5:
        /*0018*/ 	.byte	0x04, 0x11
        /*001a*/ 	.short	(.L_7 - .L_6)
	.align		4
.L_6:
        /*001c*/ 	.word	index@(triton_poi_fused__native_batch_norm_legit_no_training_mul_softplus_tanh_8)
        /*0020*/ 	.word	0x00000000


	//----- nvinfo : EIATTR_MIN_STACK_SIZE
	.align		4
.L_7:
        /*0024*/ 	.byte	0x04, 0x12
        /*0026*/ 	.short	(.L_9 - .L_8)
	.align		4
.L_8:
        /*0028*/ 	.word	index@(triton_poi_fused__native_batch_norm_legit_no_training_mul_softplus_tanh_8)
        /*002c*/ 	.word	0x00000000
.L_9:


//--------------------- .nv.info.triton_poi_fused__native_batch_norm_legit_no_training_mul_softplus_tanh_8 --------------------------
	.section	.nv.info.triton_poi_fused__native_batch_norm_legit_no_training_mul_softplus_tanh_8,"",@"SHT_CUDA_INFO"
	.sectionflags	@""
	.align	4


	//----- nvinfo : EIATTR_CUDA_API_VERSION
	.align		4
        /*0000*/ 	.byte	0x04, 0x37
        /*0002*/ 	.short	(.L_11 - .L_10)
.L_10:
        /*0004*/ 	.word	0x0000007c


	//----- nvinfo : EIATTR_KPARAM_INFO
	.align		4
.L_11:
        /*0008*/ 	.byte	0x04, 0x17
        /*000a*/ 	.short	(.L_13 - .L_12)
.L_12:
        /*000c*/ 	.word	0x00000000
        /*0010*/ 	.short	0x0007
        /*0012*/ 	.short	0x0034
        /*0014*/ 	.byte	0x00, 0xf0, 0x11, 0x00


	//----- nvinfo : EIATTR_KPARAM_INFO
	.align		4
.L_13:
        /*0018*/ 	.byte	0x04, 0x17
        /*001a*/ 	.short	(.L_15 - .L_14)
.L_14:
        /*001c*/ 	.word	0x00000000
        /*0020*/ 	.short	0x0006
        /*0022*/ 	.short	0x0030
        /*0024*/ 	.byte	0x00, 0xf0, 0x11, 0x00


	//----- nvinfo : EIATTR_KPARAM_INFO
	.align		4
.L_15:
        /*0028*/ 	.byte	0x04, 0x17
        /*002a*/ 	.short	(.L_17 - .L_16)
.L_16:
        /*002c*/ 	.word	0x00000000
        /*0030*/ 	.short	0x0005
        /*0032*/ 	.short	0x0028
        /*0034*/ 	.byte	0x00, 0xf4, 0x21, 0x00


	//----- nvinfo : EIATTR_KPARAM_INFO
	.align		4
.L_17:
        /*0038*/ 	.byte	0x04, 0x17
        /*003a*/ 	.short	(.L_19 - .L_18)
.L_18:
        /*003c*/ 	.word	0x00000000
        /*0040*/ 	.short	0x0004
        /*0042*/ 	.short	0x0020
        /*0044*/ 	.byte	0x00, 0xf4, 0x21, 0x00


	//----- nvinfo : EIATTR_KPARAM_INFO
	.align		4
.L_19:
        /*0048*/ 	.byte	0x04, 0x17
        /*004a*/ 	.short	(.L_21 - .L_20)
.L_20:
        /*004c*/ 	.word	0x00000000
        /*0050*/ 	.short	0x0003
        /*0052*/ 	.short	0x0018
        /*0054*/ 	.byte	0x00, 0xf4, 0x21, 0x00


	//----- nvinfo : EIATTR_KPARAM_INFO
	.align		4
.L_21:
        /*0058*/ 	.byte	0x04, 0x17
        /*005a*/ 	.short	(.L_23 - .L_22)
.L_22:
        /*005c*/ 	.word	0x00000000
        /*0060*/ 	.short	0x0002
        /*0062*/ 	.short	0x0010
        /*0064*/ 	.byte	0x00, 0xf4, 0x21, 0x00


	//----- nvinfo : EIATTR_KPARAM_INFO
	.align		4
.L_23:
        /*0068*/ 	.byte	0x04, 0x17
        /*006a*/ 	.short	(.L_25 - .L_24)
.L_24:
        /*006c*/ 	.word	0x00000000
        /*0070*/ 	.short	0x0001
        /*0072*/ 	.short	0x0008
        /*0074*/ 	.byte	0x00, 0xf4, 0x21, 0x00


	//----- nvinfo : EIATTR_KPARAM_INFO
	.align		4
.L_25:
        /*0078*/ 	.byte	0x04, 0x17
        /*007a*/ 	.short	(.L_27 - .L_26)
.L_26:
        /*007c*/ 	.word	0x00000000
        /*0080*/ 	.short	0x0000
        /*0082*/ 	.short	0x0000
        /*0084*/ 	.byte	0x00, 0xf4, 0x21, 0x00


	//----- nvinfo : EIATTR_SPARSE_MMA_MASK
	.align		4
.L_27:
        /*0088*/ 	.byte	0x03, 0x50
        /*008a*/ 	.short	0x0000


	//----- nvinfo : EIATTR_MAXREG_COUNT
	.align		4
        /*008c*/ 	.byte	0x03, 0x1b
        /*008e*/ 	.short	0x00ff


	//----- nvinfo : EIATTR_EXIT_INSTR_OFFSETS
	.align		4
        /*0090*/ 	.byte	0x04, 0x1c
        /*0092*/ 	.short	(.L_29 - .L_28)


	//   ....[0]....
.L_28:
        /*0094*/ 	.word	0x00004970


	//   ....[1]....
        /*0098*/ 	.word	0x000049c0


	//----- nvinfo : EIATTR_REQNTID
	.align		4
.L_29:
        /*009c*/ 	.byte	0x04, 0x10
        /*009e*/ 	.short	(.L_31 - .L_30)
.L_30:
        /*00a0*/ 	.word	0x00000100
        /*00a4*/ 	.word	0x00000001
        /*00a8*/ 	.word	0x00000001


	//----- nvinfo : EIATTR_CRS_STACK_SIZE
	.align		4
.L_31:
        /*00ac*/ 	.byte	0x04, 0x1e
        /*00ae*/ 	.short	(.L_33 - .L_32)
.L_32:
        /*00b0*/ 	.word	0x00000000


	//----- nvinfo : EIATTR_CBANK_PARAM_SIZE
	.align		4
.L_33:
        /*00b4*/ 	.byte	0x03, 0x19
        /*00b6*/ 	.short	0x0038


	//----- nvinfo : EIATTR_PARAM_CBANK
	.align		4
        /*00b8*/ 	.byte	0x04, 0x0a
        /*00ba*/ 	.short	(.L_35 - .L_34)
	.align		4
.L_34:
        /*00bc*/ 	.word	index@(.nv.constant0.triton_poi_fused__native_batch_norm_legit_no_training_mul_softplus_tanh_8)
        /*00c0*/ 	.short	0x0210
        /*00c2*/ 	.short	0x0038


	//----- nvinfo : EIATTR_SW_WAR
	.align		4
.L_35:
        /*00c4*/ 	.byte	0x04, 0x36
        /*00c6*/ 	.short	(.L_37 - .L_36)
.L_36:
        /*00c8*/ 	.word	0x00000008
.L_37:


//--------------------- .nv.callgraph             --------------------------
	.section	.nv.callgraph,"",@"SHT_CUDA_CALLGRAPH"
	.align	4
	.sectionentsize	8
	.align		4
        /*0000*/ 	.word	0x00000000
	.align		4
        /*0004*/ 	.word	0xffffffff
	.align		4
        /*0008*/ 	.word	0x00000000
	.align		4
        /*000c*/ 	.word	0xfffffffe
	.align		4
        /*0010*/ 	.word	0x00000000
	.align		4
        /*0014*/ 	.word	0xfffffffd
	.align		4
        /*0018*/ 	.word	0x00000000
	.align		4
        /*001c*/ 	.word	0xfffffffc


//--------------------- .nv.constant4             --------------------------
	.section	.nv.constant4,"a",@progbits
	.align	8
	.align		8
.nv.constant4:
        /*0000*/ 	.dword	_$_str
	.align		8
        /*0008*/ 	.dword	_$_str_$_2


//--------------------- .text.triton_poi_fused__native_batch_norm_legit_no_training_mul_softplus_tanh_8 --------------------------
	.section	.text.triton_poi_fused__native_batch_norm_legit_no_training_mul_softplus_tanh_8,"ax",@progbits
	.sectionflags	@"SHF_BARRIERS=1"
	.align	128
        .global         triton_poi_fused__native_batch_norm_legit_no_training_mul_softplus_tanh_8
        .type           triton_poi_fused__native_batch_norm_legit_no_training_mul_softplus_tanh_8,@function
        .size           triton_poi_fused__native_batch_norm_legit_no_training_mul_softplus_tanh_8,(.L_x_81 - triton_poi_fused__native_batch_norm_legit_no_training_mul_softplus_tanh_8)
        .other          triton_poi_fused__native_batch_norm_legit_no_training_mul_softplus_tanh_8,@"STO_CUDA_ENTRY STV_DEFAULT"
triton_poi_fused__native_batch_norm_legit_no_training_mul_softplus_tanh_8:
.text.triton_poi_fused__native_batch_norm_legit_no_training_mul_softplus_tanh_8:
[----:B------:R-:W0:Y:S01]  /*0000*/  LDC R1, c[0x0][0x28] ;  /* 0x00000a00ff017b82 */ /* 0x000e220000000800 */
[----:B------:R-:W1:Y:S07]  /*0010*/  S2R R0, SR_TID.X ;  /* 0x0000000000007919 */ /* 0x000e6e0000002100 */
[----:B------:R-:W2:Y:S01]  /*0020*/  S2UR UR4, SR_CTAID.X ;  /* 0x00000000000479c3 */ /* 0x000ea20000002500 */
[----:B------:R-:W-:Y:S02]  /*0030*/  CS2R R20, SRZ ;  /* 0x0000000000147805 */ /* 0x000fe4000001ff00 */
[----:B------:R-:W-:Y:S01]  /*0040*/  CS2R R22, SRZ ;  /* 0x0000000000167805 */ /* 0x000fe2000001ff00 */
[----:B------:R-:W-:-:S04]  /*0050*/  ULDC.64 UR8, c[0x0][0x208] ;  /* 0x0000820000087ab9 */ /* 0x000fc80000000a00 */
[----:B------:R-:W3:Y:S01]  /*0060*/  LDC.64 R4, c[0x0][0x220] ;  /* 0x00008800ff047b82 */ /* 0x000ee20000000a00 */
[----:B------:R-:W4:Y:S07]  /*0070*/  S2R R3, SR_CTAID.Y ;  /* 0x0000000000037919 */ /* 0x000f2e0000002600 */
[----:B------:R-:W5:Y:S01]  /*0080*/  LDC.64 R46, c[0x0][0x210] ;  /* 0x00008400ff2e7b82 */ /* 0x000f620000000a00 */
[----:B--2---:R-:W-:-:S07]  /*0090*/  USHF.L.U32 UR4, UR4, 0x4, URZ ;  /* 0x0000000404047899 */ /* 0x004fce000800063f */
[----:B------:R-:W2:Y:S01]  /*00a0*/  LDC.64 R18, c[0x0][0x218] ;  /* 0x00008600ff127b82 */ /* 0x000ea20000000a00 */
[----:B------:R-:W-:Y:S02]  /*00b0*/  MOV R9, UR4 ;  /* 0x0000000400097c02 */ /* 0x000fe40008000f00 */
[----:B-1----:R-:W-:-:S05]  /*00c0*/  SHF.L.U32 R32, R0, 0x2, RZ ;  /* 0x0000000200207819 */ /* 0x002fca00000006ff */
[----:B------:R-:W1:Y:S01]  /*00d0*/  LDC.64 R34, c[0x0][0x228] ;  /* 0x00008a00ff227b82 */ /* 0x000e620000000a00 */
[----:B------:R-:W-:-:S04]  /*00e0*/  LOP3.LUT R9, R9, 0xc, R32, 0xf8, !PT ;  /* 0x0000000c09097812 */ /* 0x000fc800078ef820 */
[C---:B------:R-:W-:Y:S01]  /*00f0*/  ISETP.GE.AND P0, PT, R9.reuse, 0x200, PT ;  /* 0x000002000900780c */ /* 0x040fe20003f06270 */
[----:B---3--:R-:W-:Y:S02]  /*0100*/  IMAD.WIDE R4, R9, 0x4, R4 ;  /* 0x0000000409047825 */ /* 0x008fe400078e0204 */
[----:B------:R-:W3:Y:S10]  /*0110*/  LDC.64 R36, c[0x0][0x230] ;  /* 0x00008c00ff247b82 */ /* 0x000ef40000000a00 */
[----:B------:R2:W5:Y:S01]  /*0120*/  @!P0 LDG.E.EL.128 R20, desc[UR8][R4.64] ;  /* 0x0000000804148981 */ /* 0x000562000c2e1d00 */
[----:B------:R-:W-:-:S02]  /*0130*/  SHF.R.U32.HI R2, RZ, 0x2, R0 ;  /* 0x00000002ff027819 */ /* 0x000fc40000011600 */
[----:B------:R-:W-:Y:S02]  /*0140*/  CS2R R28, SRZ ;  /* 0x00000000001c7805 */ /* 0x000fe4000001ff00 */
[----:B------:R-:W-:Y:S02]  /*0150*/  CS2R R30, SRZ ;  /* 0x00000000001e7805 */ /* 0x000fe4000001ff00 */
[----:B------:R-:W-:Y:S02]  /*0160*/  CS2R R6, SRZ ;  /* 0x0000000000067805 */ /* 0x000fe4000001ff00 */
[----:B------:R-:W-:Y:S01]  /*0170*/  SGXT.U32 R2, R2, 0x6 ;  /* 0x000000060202781a */ /* 0x000fe20000000000 */
[----:B--2---:R-:W-:-:S03]  /*0180*/  IMAD.WIDE R18, R9, 0x4, R18 ;  /* 0x0000000409127825 */ /* 0x004fc600078e0212 */
[----:B----4-:R-:W-:Y:S02]  /*0190*/  PRMT R25, R2, 0x6540, R3 ;  /* 0x0000654002197816 */ /* 0x010fe40000000003 */
[----:B0-----:R-:W-:Y:S01]  /*01a0*/  CS2R R4, SRZ ;  /* 0x0000000000047805 */ /* 0x001fe2000001ff00 */
[----:B-1----:R-:W-:Y:S01]  /*01b0*/  IMAD.WIDE R34, R9, 0x4, R34 ;  /* 0x0000000409227825 */ /* 0x002fe200078e0222 */
[----:B------:R-:W-:Y:S02]  /*01c0*/  LEA R25, R25, R9, 0x9 ;  /* 0x0000000919197211 */ /* 0x000fe400078e48ff */
[----:B------:R-:W-:Y:S01]  /*01d0*/  CS2R R10, SRZ ;  /* 0x00000000000a7805 */ /* 0x000fe2000001ff00 */
[----:B---3--:R-:W-:Y:S01]  /*01e0*/  IMAD.WIDE R36, R9, 0x4, R36 ;  /* 0x0000000409247825 */ /* 0x008fe200078e0224 */
[----:B------:R-:W2:Y:S03]  /*01f0*/  @!P0 LDG.E.EL.128 R4, desc[UR8][R18.64] ;  /* 0x0000000812048981 */ /* 0x000ea6000c2e1d00 */
[----:B-----5:R-:W-:Y:S01]  /*0200*/  IMAD.WIDE R16, R25, 0x4, R46 ;  /* 0x0000000419107825 */ /* 0x020fe200078e022e */
[----:B------:R-:W-:-:S02]  /*0210*/  CS2R R8, SRZ ;  /* 0x0000000000087805 */ /* 0x000fc4000001ff00 */
[----:B------:R-:W-:Y:S02]  /*0220*/  CS2R R12, SRZ ;  /* 0x00000000000c7805 */ /* 0x000fe4000001ff00 */
[----:B------:R-:W-:Y:S01]  /*0230*/  CS2R R14, SRZ ;  /* 0x00000000000e7805 */ /* 0x000fe2000001ff00 */
[----:B------:R0:W2:Y:S04]  /*0240*/  @!P0 LDG.E.EL.128 R28, desc[UR8][R16.64] ;  /* 0x00000008101c8981 */ /* 0x0000a8000c2e1d00 */
[----:B------:R-:W3:Y:S04]  /*0250*/  @!P0 LDG.E.EL.128 R8, desc[UR8][R34.64] ;  /* 0x0000000822088981 */ /* 0x000ee8000c2e1d00 */
[----:B------:R1:W3:Y:S01]  /*0260*/  @!P0 LDG.E.EL.128 R12, desc[UR8][R36.64] ;  /* 0x00000008240c8981 */ /* 0x0002e2000c2e1d00 */
[----:B------:R-:W-:-:S02]  /*0270*/  IADD3 R27, R25, 0x8000, RZ ;  /* 0x00008000191b7810 */ /* 0x000fc40007ffe0ff */
[----:B0-----:R-:W-:Y:S02]  /*0280*/  CS2R R16, SRZ ;  /* 0x0000000000107805 */ /* 0x001fe4000001ff00 */
[----:B------:R-:W-:Y:S01]  /*0290*/  CS2R R18, SRZ ;  /* 0x0000000000127805 */ /* 0x000fe2000001ff00 */
[----:B------:R-:W-:-:S05]  /*02a0*/  IMAD.WIDE R26, R27, 0x4, R46 ;  /* 0x000000041b1a7825 */ /* 0x000fca00078e022e */
[----:B------:R0:W4:Y:S01]  /*02b0*/  @!P0 LDG.E.EL.128 R16, desc[UR8][R26.64] ;  /* 0x000000081a108981 */ /* 0x000122000c2e1d00 */
[----:B------:R-:W-:Y:S01]  /*02c0*/  HFMA2.MMA R0, -RZ, RZ, 1.625, 0 ;  /* 0x3e800000ff007435 */ /* 0x000fe200000001ff */
[----:B-1----:R-:W-:Y:S02]  /*02d0*/  IADD3 R37, R25, 0x10000, RZ ;  /* 0x0001000019257810 */ /* 0x002fe40007ffe0ff */
[----:B------:R-:W-:-:S03]  /*02e0*/  IADD3 R25, R25, 0x18000, RZ ;  /* 0x0001800019197810 */ /* 0x000fc60007ffe0ff */
[----:B------:R-:W-:-:S04]  /*02f0*/  IMAD.WIDE R36, R37, 0x4, R46 ;  /* 0x0000000425247825 */ /* 0x000fc800078e022e */
[----:B------:R-:W-:-:S04]  /*0300*/  IMAD.WIDE R46, R25, 0x4, R46 ;  /* 0x00000004192e7825 */ /* 0x000fc800078e022e */
[----:B------:R-:W-:-:S04]  /*0310*/  FADD R20, R20, 9.9999997473787516356e-06 ;  /* 0x3727c5ac14147421 */ /* 0x000fc80000000000 */
[----:B------:R-:W1:Y:S01]  /*0320*/  MUFU.SQRT R24, R20 ;  /* 0x0000001400187308 */ /* 0x000e620000002000 */
[----:B------:R-:W-:Y:S01]  /*0330*/  FADD R21, R21, 9.9999997473787516356e-06 ;  /* 0x3727c5ac15157421 */ /* 0x000fe20000000000 */
[C---:B-1----:R-:W-:Y:S02]  /*0340*/  FSETP.GT.AND P1, PT, R24.reuse, 8.50705917302346158658e+37, PT ;  /* 0x7e8000001800780b */ /* 0x042fe40003f24000 */
[----:B------:R-:W-:-:S04]  /*0350*/  FSETP.GEU.AND P2, PT, R24, 1.175494350822287508e-38, PT ;  /* 0x008000001800780b */ /* 0x000fc80003f4e000 */
[----:B------:R-:W1:Y:S07]  /*0360*/  MUFU.SQRT R33, R21 ;  /* 0x0000001500217308 */ /* 0x000e6e0000002000 */
[----:B------:R-:W-:-:S04]  /*0370*/  @P1 FMUL R24, R24, 0.25 ;  /* 0x3e80000018181820 */ /* 0x000fc80000400000 */
[----:B------:R-:W-:-:S04]  /*0380*/  @!P2 FMUL R24, R24, 16777216 ;  /* 0x4b8000001818a820 */ /* 0x000fc80000400000 */
[----:B------:R-:W5:Y:S01]  /*0390*/  MUFU.RCP R44, R24 ;  /* 0x00000018002c7308 */ /* 0x000f620000001000 */
[C---:B-1----:R-:W-:Y:S01]  /*03a0*/  FSETP.GT.AND P3, PT, R33.reuse, 8.50705917302346158658e+37, PT ;  /* 0x7e8000002100780b */ /* 0x042fe20003f64000 */
[----:B------:R-:W-:Y:S01]  /*03b0*/  FADD R22, R22, 9.9999997473787516356e-06 ;  /* 0x3727c5ac16167421 */ /* 0x000fe20000000000 */
[----:B------:R-:W-:Y:S02]  /*03c0*/  FSEL R21, R0, 1, P1 ;  /* 0x3f80000000157808 */ /* 0x000fe40000800000 */
[----:B------:R-:W-:-:S03]  /*03d0*/  FSETP.GEU.AND P4, PT, R33, 1.175494350822287508e-38, PT ;  /* 0x008000002100780b */ /* 0x000fc60003f8e000 */
[----:B------:R-:W1:Y:S01]  /*03e0*/  MUFU.SQRT R22, R22 ;  /* 0x0000001600167308 */ /* 0x000e620000002000 */
[----:B------:R-:W-:-:S04]  /*03f0*/  @!P2 FMUL R21, R21, 16777216 ;  /* 0x4b8000001515a820 */ /* 0x000fc80000400000 */
[----:B-----5:R-:W-:Y:S01]  /*0400*/  FMUL R44, R44, R21 ;  /* 0x000000152c2c7220 */ /* 0x020fe20000400000 */
[----:B--2---:R-:W-:Y:S01]  /*0410*/  FADD R21, -R4, R28 ;  /* 0x0000001c04157221 */ /* 0x004fe20000000100 */
[----:B------:R-:W-:-:S03]  /*0420*/  @P3 FMUL R33, R33, 0.25 ;  /* 0x3e80000021213820 */ /* 0x000fc60000400000 */
[----:B------:R-:W-:Y:S01]  /*0430*/  FMUL R21, R21, R44 ;  /* 0x0000002c15157220 */ /* 0x000fe20000400000 */
[----:B------:R-:W-:-:S03]  /*0440*/  @!P4 FMUL R33, R33, 16777216 ;  /* 0x4b8000002121c820 */ /* 0x000fc60000400000 */
[----:B---3--:R-:W-:Y:S01]  /*0450*/  FFMA R28, R21, R8, R12 ;  /* 0x00000008151c7223 */ /* 0x008fe2000000000c */
[----:B------:R2:W3:Y:S01]  /*0460*/  MUFU.RCP R45, R33 ;  /* 0x00000021002d7308 */ /* 0x0004e20000001000 */
[C---:B-1----:R-:W-:Y:S02]  /*0470*/  FSETP.GT.AND P1, PT, R22.reuse, 8.50705917302346158658e+37, PT ;  /* 0x7e8000001600780b */ /* 0x042fe40003f24000 */
[----:B------:R-:W-:Y:S01]  /*0480*/  FSETP.GEU.AND P2, PT, R22, 1.175494350822287508e-38, PT ;  /* 0x008000001600780b */ /* 0x000fe20003f4e000 */
[----:B------:R-:W-:Y:S01]  /*0490*/  FADD R23, R23, 9.9999997473787516356e-06 ;  /* 0x3727c5ac17177421 */ /* 0x000fe20000000000 */
[----:B------:R-:W-:Y:S01]  /*04a0*/  FSEL R20, R0, 1, P3 ;  /* 0x3f80000000147808 */ /* 0x000fe20001800000 */
[----:B--2---:R-:W-:-:S04]  /*04b0*/  FMUL R33, R28, 1.4426950216293334961 ;  /* 0x3fb8aa3b1c217820 */ /* 0x004fc80000400000 */
[----:B------:R-:W-:Y:S01]  /*04c0*/  @!P4 FMUL R20, R20, 16777216 ;  /* 0x4b8000001414c820 */ /* 0x000fe20000400000 */
[----:B------:R-:W-:Y:S01]  /*04d0*/  FSETP.GEU.AND P3, PT, R33, -126, PT ;  /* 0xc2fc00002100780b */ /* 0x000fe20003f6e000 */
[----:B------:R-:W1:Y:S02]  /*04e0*/  MUFU.SQRT R23, R23 ;  /* 0x0000001700177308 */ /* 0x000e640000002000 */
[----:B------:R-:W-:Y:S01]  /*04f0*/  @P1 FMUL R22, R22, 0.25 ;  /* 0x3e80000016161820 */ /* 0x000fe20000400000 */
[----:B---3--:R-:W-:Y:S01]  /*0500*/  FMUL R45, R45, R20 ;  /* 0x000000142d2d7220 */ /* 0x008fe20000400000 */
[----:B------:R-:W-:Y:S02]  /*0510*/  FADD R20, -R5, R29 ;  /* 0x0000001d05147221 */ /* 0x000fe40000000100 */
[----:B------:R-:W-:Y:S02]  /*0520*/  @!P2 FMUL R22, R22, 16777216 ;  /* 0x4b8000001616a820 */ /* 0x000fe40000400000 */
[----:B------:R-:W-:-:S02]  /*0530*/  FMUL R20, R20, R45 ;  /* 0x0000002d14147220 */ /* 0x000fc40000400000 */
[----:B------:R-:W2:Y:S02]  /*0540*/  MUFU.RCP R34, R22 ;  /* 0x0000001600227308 */ /* 0x000ea40000001000 */
[----:B------:R-:W-:Y:S01]  /*0550*/  @!P3 FMUL R33, R33, 0.5 ;  /* 0x3f0000002121b820 */ /* 0x000fe20000400000 */
[----:B------:R-:W-:Y:S01]  /*0560*/  FFMA R29, R20, R9, R13 ;  /* 0x00000009141d7223 */ /* 0x000fe2000000000d */
[----:B------:R-:W-:Y:S02]  /*0570*/  FSEL R21, R0, 1, P1 ;  /* 0x3f80000000157808 */ /* 0x000fe40000800000 */
[----:B-1----:R-:W-:Y:S01]  /*0580*/  FSETP.GT.AND P4, PT, R23, 8.50705917302346158658e+37, PT ;  /* 0x7e8000001700780b */ /* 0x002fe20003f84000 */
[----:B------:R-:W-:Y:S01]  /*0590*/  FMUL R40, R29, 1.4426950216293334961 ;  /* 0x3fb8aa3b1d287820 */ /* 0x000fe20000400000 */
[----:B------:R-:W1:Y:S01]  /*05a0*/  MUFU.EX2 R33, R33 ;  /* 0x0000002100217308 */ /* 0x000e620000000800 */
[----:B------:R-:W-:Y:S01]  /*05b0*/  FSETP.GEU.AND P1, PT, R23, 1.175494350822287508e-38, PT ;  /* 0x008000001700780b */ /* 0x000fe20003f2e000 */
[----:B------:R-:W-:-:S02]  /*05c0*/  @!P2 FMUL R21, R21, 16777216 ;  /* 0x4b8000001515a820 */ /* 0x000fc40000400000 */
[----:B------:R-:W-:Y:S02]  /*05d0*/  FSETP.GEU.AND P2, PT, R40, -126, PT ;  /* 0xc2fc00002800780b */ /* 0x000fe40003f4e000 */
[----:B--2---:R-:W-:Y:S01]  /*05e0*/  FMUL R34, R34, R21 ;  /* 0x0000001522227220 */ /* 0x004fe20000400000 */
[----:B------:R-:W-:-:S04]  /*05f0*/  FADD R21, -R6, R30 ;  /* 0x0000001e06157221 */ /* 0x000fc80000000100 */
[----:B------:R-:W-:Y:S01]  /*0600*/  @P4 FMUL R23, R23, 0.25 ;  /* 0x3e80000017174820 */ /* 0x000fe20000400000 */
[----:B------:R-:W-:Y:S01]  /*0610*/  FMUL R21, R21, R34 ;  /* 0x0000002215157220 */ /* 0x000fe20000400000 */
[----:B-1----:R-:W-:Y:S02]  /*0620*/  @!P3 FMUL R33, R33, R33 ;  /* 0x000000212121b220 */ /* 0x002fe40000400000 */
[----:B------:R-:W-:Y:S01]  /*0630*/  @!P1 FMUL R23, R23, 16777216 ;  /* 0x4b80000017179820 */ /* 0x000fe20000400000 */
[----:B------:R-:W-:Y:S01]  /*0640*/  FFMA R30, R21, R10, R14 ;  /* 0x0000000a151e7223 */ /* 0x000fe2000000000e */
[----:B------:R-:W-:Y:S01]  /*0650*/  @!P2 FMUL R40, R40, 0.5 ;  /* 0x3f0000002828a820 */ /* 0x000fe20000400000 */
[----:B0-----:R-:W-:Y:S01]  /*0660*/  FADD.FTZ.RZ R26, R33, 1 ;  /* 0x3f800000211a7421 */ /* 0x001fe2000001c000 */
[----:B------:R-:W0:Y:S01]  /*0670*/  MUFU.RCP R39, R23 ;  /* 0x0000001700277308 */ /* 0x000e220000001000 */
[----:B------:R-:W-:-:S03]  /*0680*/  FMUL R38, R30, 1.4426950216293334961 ;  /* 0x3fb8aa3b1e267820 */ /* 0x000fc60000400000 */
[----:B------:R-:W-:Y:S02]  /*0690*/  IADD3 R26, R26, -0x3f400000, RZ ;  /* 0xc0c000001a1a7810 */ /* 0x000fe40007ffe0ff */
[----:B------:R-:W-:Y:S02]  /*06a0*/  FSEL R24, R0, 1, P4 ;  /* 0x3f80000000187808 */ /* 0x000fe40002000000 */
[----:B------:R-:W1:Y:S01]  /*06b0*/  MUFU.EX2 R40, R40 ;  /* 0x0000002800287308 */ /* 0x000e620000000800 */
[----:B------:R-:W-:Y:S02]  /*06c0*/  FSETP.GEU.AND P4, PT, R38, -126, PT ;  /* 0xc2fc00002600780b */ /* 0x000fe40003f8e000 */
[----:B------:R-:W-:Y:S01]  /*06d0*/  LOP3.LUT R42, R26, 0xff800000, RZ, 0xc0, !PT ;  /* 0xff8000001a2a7812 */ /* 0x000fe200078ec0ff */
[----:B------:R-:W-:-:S03]  /*06e0*/  @!P1 FMUL R24, R24, 16777216 ;  /* 0x4b80000018189820 */ /* 0x000fc60000400000 */
[----:B------:R-:W-:Y:S01]  /*06f0*/  IADD3 R27, -R42, 0x40800000, RZ ;  /* 0x408000002a1b7810 */ /* 0x000fe20007ffe1ff */
[----:B0-----:R-:W-:Y:S01]  /*0700*/  FMUL R39, R39, R24 ;  /* 0x0000001827277220 */ /* 0x001fe20000400000 */
[----:B------:R-:W-:Y:S02]  /*0710*/  CS2R R20, SRZ ;  /* 0x0000000000147805 */ /* 0x000fe4000001ff00 */
[----:B------:R-:W-:Y:S02]  /*0720*/  CS2R R22, SRZ ;  /* 0x0000000000167805 */ /* 0x000fe4000001ff00 */
[----:B------:R-:W-:Y:S01]  /*0730*/  CS2R R24, SRZ ;  /* 0x0000000000187805 */ /* 0x000fe2000001ff00 */
[----:B------:R-:W-:Y:S01]  /*0740*/  FFMA.FTZ R41, R27, R0, -1 ;  /* 0xbf8000001b297423 */ /* 0x000fe20000010000 */
[----:B------:R-:W-:Y:S01]  /*0750*/  CS2R R26, SRZ ;  /* 0x00000000001a7805 */ /* 0x000fe2000001ff00 */
[----:B------:R-:W-:Y:S01]  /*0760*/  @!P4 FMUL R38, R38, 0.5 ;  /* 0x3f0000002626c820 */ /* 0x000fe20000400000 */
[----:B-1----:R-:W-:Y:S01]  /*0770*/  @!P2 FMUL R40, R40, R40 ;  /* 0x000000282828a220 */ /* 0x002fe20000400000 */
[----:B------:R0:W2:Y:S03]  /*0780*/  @!P0 LDG.E.EL.128 R20, desc[UR8][R36.64] ;  /* 0x0000000824148981 */ /* 0x0000a6000c2e1d00 */
[----:B------:R-:W-:Y:S01]  /*0790*/  FADD.FTZ.RZ R35, R40, 1 ;  /* 0x3f80000028237421 */ /* 0x000fe2000001c000 */
[----:B------:R1:W3:Y:S01]  /*07a0*/  @!P0 LDG.E.EL.128 R24, desc[UR8][R46.64] ;  /* 0x000000082e188981 */ /* 0x0002e2000c2e1d00 */
[----:B------:R-:W5:Y:S01]  /*07b0*/  MUFU.EX2 R38, R38 ;  /* 0x0000002600267308 */ /* 0x000f620000000800 */
[----:B0-----:R-:W-:-:S02]  /*07c0*/  IADD3 R36, R33, -R42, RZ ;  /* 0x8000002a21247210 */ /* 0x001fc40007ffe0ff */
[----:B------:R-:W-:Y:S02]  /*07d0*/  IADD3 R35, R35, -0x3f400000, RZ ;  /* 0xc0c0000023237810 */ /* 0x000fe40007ffe0ff */
[----:B------:R-:W-:Y:S01]  /*07e0*/  MOV R37, 0x3d39bf78 ;  /* 0x3d39bf7800257802 */ /* 0x000fe20000000f00 */
[----:B------:R-:W-:Y:S01]  /*07f0*/  FADD R36, R36, R41 ;  /* 0x0000002924247221 */ /* 0x000fe20000000000 */
[----:B------:R-:W-:Y:S01]  /*0800*/  LOP3.LUT R35, R35, 0xff800000, RZ, 0xc0, !PT ;  /* 0xff80000023237812 */ /* 0x000fe200078ec0ff */
[----:B------:R-:W-:Y:S02]  /*0810*/  FADD R48, -R7, R31 ;  /* 0x0000001f07307221 */ /* 0x000fe40000000100 */
[----:B------:R-:W-:Y:S01]  /*0820*/  FFMA.FTZ R31, R36, -R37, 0.10546888411045074463 ;  /* 0x3dd80012241f7423 */ /* 0x000fe20000010825 */
[----:B------:R-:W-:-:S03]  /*0830*/  IADD3 R41, -R35, 0x40800000, RZ ;  /* 0x4080000023297810 */ /* 0x000fc60007ffe1ff */
[----:B------:R-:W-:Y:S01]  /*0840*/  FFMA.FTZ R31, R36, R31, -0.13229703903198242188 ;  /* 0xbe0778e0241f7423 */ /* 0x000fe2000001001f */
[----:B-----5:R-:W-:Y:S01]  /*0850*/  @!P4 FMUL R38, R38, R38 ;  /* 0x000000262626c220 */ /* 0x020fe20000400000 */
[----:B------:R-:W-:Y:S02]  /*0860*/  FFMA.FTZ R50, R41, R0, -1 ;  /* 0xbf80000029327423 */ /* 0x000fe40000010000 */
[----:B------:R-:W-:Y:S01]  /*0870*/  FFMA.FTZ R41, R36, R31, 0.14491446316242218018 ;  /* 0x3e14647524297423 */ /* 0x000fe2000001001f */
[----:B------:R-:W-:Y:S01]  /*0880*/  FMUL R48, R48, R39 ;  /* 0x0000002730307220 */ /* 0x000fe20000400000 */
[----:B------:R-:W-:Y:S01]  /*0890*/  IADD3 R43, R40, -R35, RZ ;  /* 0x80000023282b7210 */ /* 0x000fe20007ffe0ff */
[----:B------:R-:W-:Y:S01]  /*08a0*/  FADD.FTZ.RZ R49, R38, 1 ;  /* 0x3f80000026317421 */ /* 0x000fe2000001c000 */
[----:B------:R-:W-:Y:S01]  /*08b0*/  FFMA.FTZ R41, R36, R41, -0.16641564667224884033 ;  /* 0xbe2a68dd24297423 */ /* 0x000fe20000010029 */
[----:B------:R-:W-:Y:S02]  /*08c0*/  FFMA R31, R48, R11, R15 ;  /* 0x0000000b301f7223 */ /* 0x000fe4000000000f */
[----:B------:R-:W-:Y:S01]  /*08d0*/  FADD R48, R43, R50 ;  /* 0x000000322b307221 */ /* 0x000fe20000000000 */
[----:B------:R-:W-:Y:S01]  /*08e0*/  IADD3 R43, R49, -0x3f400000, RZ ;  /* 0xc0c00000312b7810 */ /* 0x000fe20007ffe0ff */
[----:B------:R-:W-:Y:S01]  /*08f0*/  FFMA.FTZ R41, R36, R41, 0.19988867640495300293 ;  /* 0x3e4caf9e24297423 */ /* 0x000fe20000010029 */
[----:B-1----:R-:W-:-:S02]  /*0900*/  FMUL R47, R31, 1.4426950216293334961 ;  /* 0x3fb8aa3b1f2f7820 */ /* 0x002fc40000400000 */
[----:B------:R-:W-:Y:S01]  /*0910*/  LOP3.LUT R43, R43, 0xff800000, RZ, 0xc0, !PT ;  /* 0xff8000002b2b7812 */ /* 0x000fe200078ec0ff */
[----:B------:R-:W-:-:S03]  /*0920*/  FFMA.FTZ R41, R36, R41, -0.25000196695327758789 ;  /* 0xbe80004224297423 */ /* 0x000fc60000010029 */
[----:B------:R-:W-:Y:S01]  /*0930*/  IADD3 R51, -R43, 0x40800000, RZ ;  /* 0x408000002b337810 */ /* 0x000fe20007ffe1ff */
[C---:B------:R-:W-:Y:S01]  /*0940*/  FFMA.FTZ R41, R36.reuse, R41, 0.33333510160446166992 ;  /* 0x3eaaaae624297423 */ /* 0x040fe20000010029 */
[----:B------:R-:W-:Y:S02]  /*0950*/  FSETP.GEU.AND P0, PT, R47, -126, PT ;  /* 0xc2fc00002f00780b */ /* 0x000fe40003f0e000 */
[----:B------:R-:W-:Y:S01]  /*0960*/  IADD3 R50, R38, -R43, RZ ;  /* 0x8000002b26327210 */ /* 0x000fe20007ffe0ff */
[----:B------:R-:W-:Y:S01]  /*0970*/  FFMA.FTZ R41, R36, R41, -0.5 ;  /* 0xbf00000024297423 */ /* 0x000fe20000010029 */
[----:B------:R-:W-:-:S03]  /*0980*/  FFMA.FTZ R51, R51, R0, -1 ;  /* 0xbf80000033337423 */ /* 0x000fc60000010000 */
[----:B------:R-:W-:Y:S01]  /*0990*/  FMUL R41, R36, R41 ;  /* 0x0000002924297220 */ /* 0x000fe20000400000 */
[----:B------:R-:W-:Y:S01]  /*09a0*/  FADD R50, R50, R51 ;  /* 0x0000003332327221 */ /* 0x000fe20000000000 */
[----:B------:R-:W-:Y:S02]  /*09b0*/  FFMA.FTZ R49, R48, -R37, 0.10546888411045074463 ;  /* 0x3dd8001230317423 */ /* 0x000fe40000010825 */
[----:B------:R-:W-:Y:S01]  /*09c0*/  FFMA.FTZ R46, R36, R41, R36 ;  /* 0x00000029242e7223 */ /* 0x000fe20000010024 */
[----:B------:R-:W-:Y:S01]  /*09d0*/  FFMA.FTZ R41, R50, -R37, 0.10546888411045074463 ;  /* 0x3dd8001232297423 */ /* 0x000fe20000010825 */
[----:B------:R-:W-:Y:S01]  /*09e0*/  @!P0 FMUL R47, R47, 0.5 ;  /* 0x3f0000002f2f8820 */ /* 0x000fe20000400000 */
[----:B------:R-:W-:Y:S02]  /*09f0*/  FFMA.FTZ R49, R48, R49, -0.13229703903198242188 ;  /* 0xbe0778e030317423 */ /* 0x000fe40000010031 */
[----:B------:R-:W-:Y:S02]  /*0a00*/  FFMA.FTZ R51, R50, R41, -0.13229703903198242188 ;  /* 0xbe0778e032337423 */ /* 0x000fe40000010029 */
[----:B------:R-:W0:Y:S01]  /*0a10*/  MUFU.EX2 R41, R47 ;  /* 0x0000002f00297308 */ /* 0x000e220000000800 */
[----:B------:R-:W-:-:S04]  /*0a20*/  FFMA.FTZ R49, R48, R49, 0.14491446316242218018 ;  /* 0x3e14647530317423 */ /* 0x000fc80000010031 */
[----:B------:R-:W-:-:S04]  /*0a30*/  FFMA.FTZ R49, R48, R49, -0.16641564667224884033 ;  /* 0xbe2a68dd30317423 */ /* 0x000fc80000010031 */
[----:B------:R-:W-:-:S04]  /*0a40*/  FFMA.FTZ R49, R48, R49, 0.19988867640495300293 ;  /* 0x3e4caf9e30317423 */ /* 0x000fc80000010031 */
[----:B------:R-:W-:Y:S01]  /*0a50*/  FFMA.FTZ R49, R48, R49, -0.25000196695327758789 ;  /* 0xbe80004230317423 */ /* 0x000fe20000010031 */
[----:B0-----:R-:W-:Y:S01]  /*0a60*/  @!P0 FMUL R41, R41, R41 ;  /* 0x0000002929298220 */ /* 0x001fe20000400000 */
[----:B----4-:R-:W-:Y:S02]  /*0a70*/  FADD R47, -R4, R16 ;  /* 0x00000010042f7221 */ /* 0x010fe40000000100 */
[C---:B------:R-:W-:Y:S01]  /*0a80*/  FFMA.FTZ R49, R48.reuse, R49, 0.33333510160446166992 ;  /* 0x3eaaaae630317423 */ /* 0x040fe20000010031 */
[----:B------:R-:W-:Y:S01]  /*0a90*/  FADD.FTZ.RZ R36, R41, 1 ;  /* 0x3f80000029247421 */ /* 0x000fe2000001c000 */
[----:B------:R-:W-:Y:S02]  /*0aa0*/  FMUL R47, R47, R44 ;  /* 0x0000002c2f2f7220 */ /* 0x000fe40000400000 */
[----:B------:R-:W-:Y:S02]  /*0ab0*/  FFMA.FTZ R49, R48, R49, -0.5 ;  /* 0xbf00000030317423 */ /* 0x000fe40000010031 */
[----:B------:R-:W-:-:S02]  /*0ac0*/  IADD3 R36, R36, -0x3f400000, RZ ;  /* 0xc0c0000024247810 */ /* 0x000fc40007ffe0ff */
[----:B------:R-:W-:Y:S01]  /*0ad0*/  FMUL R49, R48, R49 ;  /* 0x0000003130317220 */ /* 0x000fe20000400000 */
[----:B------:R-:W-:Y:S01]  /*0ae0*/  FFMA R16, R47, R8, R12 ;  /* 0x000000082f107223 */ /* 0x000fe2000000000c */
[----:B------:R-:W-:Y:S02]  /*0af0*/  LOP3.LUT R36, R36, 0xff800000, RZ, 0xc0, !PT ;  /* 0xff80000024247812 */ /* 0x000fe400078ec0ff */
[----:B------:R-:W-:Y:S01]  /*0b00*/  FFMA.FTZ R48, R48, R49, R48 ;  /* 0x0000003130307223 */ /* 0x000fe20000010030 */
[----:B------:R-:W-:Y:S01]  /*0b10*/  FMUL R47, R16, 1.4426950216293334961 ;  /* 0x3fb8aa3b102f7820 */ /* 0x000fe20000400000 */
[----:B------:R-:W-:Y:S01]  /*0b20*/  IADD3 R49, -R36, 0x40800000, RZ ;  /* 0x4080000024317810 */ /* 0x000fe20007ffe1ff */
[C---:B------:R-:W-:Y:S01]  /*0b30*/  FFMA.FTZ R51, R50.reuse, R51, 0.14491446316242218018 ;  /* 0x3e14647532337423 */ /* 0x040fe20000010033 */
[----:B------:R-:W-:Y:S02]  /*0b40*/  IADD3 R52, R41, -R36, RZ ;  /* 0x8000002429347210 */ /* 0x000fe40007ffe0ff */
[----:B------:R-:W-:Y:S01]  /*0b50*/  FSETP.GEU.AND P0, PT, R47, -126, PT ;  /* 0xc2fc00002f00780b */ /* 0x000fe20003f0e000 */
[----:B------:R-:W-:Y:S01]  /*0b60*/  FFMA.FTZ R49, R49, R0, -1 ;  /* 0xbf80000031317423 */ /* 0x000fe20000010000 */
[----:B------:R-:W-:-:S03]  /*0b70*/  FFMA.FTZ R51, R50, R51, -0.16641564667224884033 ;  /* 0xbe2a68dd32337423 */ /* 0x000fc60000010033 */
[----:B------:R-:W-:Y:S01]  /*0b80*/  FADD R52, R52, R49 ;  /* 0x0000003134347221 */ /* 0x000fe20000000000 */
[----:B------:R-:W-:-:S03]  /*0b90*/  FFMA.FTZ R51, R50, R51, 0.19988867640495300293 ;  /* 0x3e4caf9e32337423 */ /* 0x000fc60000010033 */
[----:B------:R-:W-:Y:S01]  /*0ba0*/  FFMA.FTZ R49, R52, -R37, 0.10546888411045074463 ;  /* 0x3dd8001234317423 */ /* 0x000fe20000010825 */
[----:B------:R-:W-:-:S03]  /*0bb0*/  FFMA.FTZ R51, R50, R51, -0.25000196695327758789 ;  /* 0xbe80004232337423 */ /* 0x000fc60000010033 */
[----:B------:R-:W-:Y:S01]  /*0bc0*/  FFMA.FTZ R49, R52, R49, -0.13229703903198242188 ;  /* 0xbe0778e034317423 */ /* 0x000fe20000010031 */
[----:B------:R-:W-:Y:S01]  /*0bd0*/  @!P0 FMUL R47, R47, 0.5 ;  /* 0x3f0000002f2f8820 */ /* 0x000fe20000400000 */
[----:B------:R-:W-:Y:S02]  /*0be0*/  FFMA.FTZ R51, R50, R51, 0.33333510160446166992 ;  /* 0x3eaaaae632337423 */ /* 0x000fe40000010033 */
[----:B------:R-:W-:Y:S01]  /*0bf0*/  FFMA.FTZ R49, R52, R49, 0.14491446316242218018 ;  /* 0x3e14647534317423 */ /* 0x000fe20000010031 */
[----:B------:R-:W0:Y:S01]  /*0c00*/  MUFU.EX2 R53, R47 ;  /* 0x0000002f00357308 */ /* 0x000e220000000800 */
[----:B------:R-:W-:Y:S02]  /*0c10*/  FFMA.FTZ R51, R50, R51, -0.5 ;  /* 0xbf00000032337423 */ /* 0x000fe40000010033 */
[----:B------:R-:W-:Y:S01]  /*0c20*/  FFMA.FTZ R49, R52, R49, -0.16641564667224884033 ;  /* 0xbe2a68dd34317423 */ /* 0x000fe20000010031 */
[----:B------:R-:W-:Y:S01]  /*0c30*/  I2FP.F32.S32 R43, R43 ;  /* 0x0000002b002b7245 */ /* 0x000fe20000201400 */
[----:B------:R-:W-:-:S02]  /*0c40*/  FMUL R51, R50, R51 ;  /* 0x0000003332337220 */ /* 0x000fc40000400000 */
[----:B------:R-:W-:Y:S01]  /*0c50*/  FFMA.FTZ R49, R52, R49, 0.19988867640495300293 ;  /* 0x3e4caf9e34317423 */ /* 0x000fe20000010031 */
[----:B------:R-:W-:Y:S01]  /*0c60*/  I2FP.F32.S32 R35, R35 ;  /* 0x0000002300237245 */ /* 0x000fe20000201400 */
[----:B------:R-:W-:Y:S01]  /*0c70*/  FFMA.FTZ R50, R50, R51, R50 ;  /* 0x0000003332327223 */ /* 0x000fe20000010032 */
[----:B------:R-:W-:Y:S01]  /*0c80*/  FMUL R43, R43, 1.1920928955078125e-07 ;  /* 0x340000002b2b7820 */ /* 0x000fe20000400000 */
[C---:B------:R-:W-:Y:S02]  /*0c90*/  FFMA.FTZ R49, R52.reuse, R49, -0.25000196695327758789 ;  /* 0xbe80004234317423 */ /* 0x040fe40000010031 */
[----:B------:R-:W-:Y:S01]  /*0ca0*/  FMUL R35, R35, 1.1920928955078125e-07 ;  /* 0x3400000023237820 */ /* 0x000fe20000400000 */
[----:B------:R-:W-:Y:S01]  /*0cb0*/  FFMA.FTZ R43, R43, 0.69314718246459960938, R50 ;  /* 0x3f3172182b2b7823 */ /* 0x000fe20000010032 */
[C---:B------:R-:W-:Y:S01]  /*0cc0*/  FFMA.FTZ R49, R52.reuse, R49, 0.33333510160446166992 ;  /* 0x3eaaaae634317423 */ /* 0x040fe20000010031 */
[----:B0-----:R-:W-:Y:S01]  /*0cd0*/  @!P0 FMUL R53, R53, R53 ;  /* 0x0000003535358220 */ /* 0x001fe20000400000 */
[----:B------:R-:W-:Y:S01]  /*0ce0*/  FADD R50, -R5, R17 ;  /* 0x0000001105327221 */ /* 0x000fe20000000100 */
[----:B------:R-:W-:Y:S01]  /*0cf0*/  FFMA.FTZ R48, R35, 0.69314718246459960938, R48 ;  /* 0x3f31721823307823 */ /* 0x000fe20000010030 */
[----:B------:R-:W-:Y:S01]  /*0d00*/  FFMA.FTZ R49, R52, R49, -0.5 ;  /* 0xbf00000034317423 */ /* 0x000fe20000010031 */
[----:B------:R-:W-:Y:S01]  /*0d10*/  FADD.FTZ.RZ R35, R53, 1 ;  /* 0x3f80000035237421 */ /* 0x000fe2000001c000 */
[----:B------:R-:W-:-:S02]  /*0d20*/  FMUL R50, R50, R45 ;  /* 0x0000002d32327220 */ /* 0x000fc40000400000 */
[----:B------:R-:W-:Y:S02]  /*0d30*/  FMUL R49, R52, R49 ;  /* 0x0000003134317220 */ /* 0x000fe40000400000 */
[----:B------:R-:W-:Y:S01]  /*0d40*/  IADD3 R35, R35, -0x3f400000, RZ ;  /* 0xc0c0000023237810 */ /* 0x000fe20007ffe0ff */
[----:B------:R-:W-:Y:S01]  /*0d50*/  FFMA R17, R50, R9, R13 ;  /* 0x0000000932117223 */ /* 0x000fe2000000000d */
[----:B------:R-:W-:Y:S02]  /*0d60*/  FFMA.FTZ R49, R52, R49, R52 ;  /* 0x0000003134317223 */ /* 0x000fe40000010034 */
[----:B------:R-:W-:Y:S01]  /*0d70*/  LOP3.LUT R52, R35, 0xff800000, RZ, 0xc0, !PT ;  /* 0xff80000023347812 */ /* 0x000fe200078ec0ff */
[----:B------:R-:W-:-:S03]  /*0d80*/  FMUL R47, R17, 1.4426950216293334961 ;  /* 0x3fb8aa3b112f7820 */ /* 0x000fc60000400000 */
[----:B------:R-:W-:Y:S02]  /*0d90*/  IADD3 R35, -R52, 0x40800000, RZ ;  /* 0x4080000034237810 */ /* 0x000fe40007ffe1ff */
[----:B------:R-:W-:Y:S02]  /*0da0*/  FSETP.GEU.AND P0, PT, R47, -126, PT ;  /* 0xc2fc00002f00780b */ /* 0x000fe40003f0e000 */
[----:B------:R-:W-:Y:S01]  /*0db0*/  IADD3 R54, R53, -R52, RZ ;  /* 0x8000003435367210 */ /* 0x000fe20007ffe0ff */
[----:B------:R-:W-:-:S04]  /*0dc0*/  FFMA.FTZ R35, R35, R0, -1 ;  /* 0xbf80000023237423 */ /* 0x000fc80000010000 */
[----:B------:R-:W-:-:S04]  /*0dd0*/  FADD R54, R54, R35 ;  /* 0x0000002336367221 */ /* 0x000fc80000000000 */
[C---:B------:R-:W-:Y:S02]  /*0de0*/  FFMA.FTZ R35, R54.reuse, -R37, 0.10546888411045074463 ;  /* 0x3dd8001236237423 */ /* 0x040fe40000010825 */
[----:B------:R-:W-:Y:S02]  /*0df0*/  @!P0 FMUL R47, R47, 0.5 ;  /* 0x3f0000002f2f8820 */ /* 0x000fe40000400000 */
[C---:B------:R-:W-:Y:S02]  /*0e00*/  FFMA.FTZ R35, R54.reuse, R35, -0.13229703903198242188 ;  /* 0xbe0778e036237423 */ /* 0x040fe40000010023 */
[----:B------:R-:W0:Y:S02]  /*0e10*/  MUFU.EX2 R50, R47 ;  /* 0x0000002f00327308 */ /* 0x000e240000000800 */
[----:B------:R-:W-:Y:S01]  /*0e20*/  FFMA.FTZ R35, R54, R35, 0.14491446316242218018 ;  /* 0x3e14647536237423 */ /* 0x000fe20000010023 */
[----:B------:R-:W-:-:S03]  /*0e30*/  I2FP.F32.S32 R36, R36 ;  /* 0x0000002400247245 */ /* 0x000fc60000201400 */
[----:B------:R-:W-:-:S04]  /*0e40*/  FFMA.FTZ R35, R54, R35, -0.16641564667224884033 ;  /* 0xbe2a68dd36237423 */ /* 0x000fc80000010023 */
[----:B------:R-:W-:Y:S01]  /*0e50*/  FFMA.FTZ R35, R54, R35, 0.19988867640495300293 ;  /* 0x3e4caf9e36237423 */ /* 0x000fe20000010023 */
[----:B------:R-:W-:-:S03]  /*0e60*/  FMUL R36, R36, 1.1920928955078125e-07 ;  /* 0x3400000024247820 */ /* 0x000fc60000400000 */
[----:B------:R-:W-:Y:S01]  /*0e70*/  FFMA.FTZ R35, R54, R35, -0.25000196695327758789 ;  /* 0xbe80004236237423 */ /* 0x000fe20000010023 */
[----:B0-----:R-:W-:Y:S01]  /*0e80*/  @!P0 FMUL R50, R50, R50 ;  /* 0x0000003232328220 */ /* 0x001fe20000400000 */
[----:B------:R-:W-:Y:S02]  /*0e90*/  FFMA.FTZ R36, R36, 0.69314718246459960938, R49 ;  /* 0x3f31721824247823 */ /* 0x000fe40000010031 */
[----:B------:R-:W-:Y:S01]  /*0ea0*/  FFMA.FTZ R35, R54, R35, 0.33333510160446166992 ;  /* 0x3eaaaae636237423 */ /* 0x000fe20000010023 */
[----:B------:R-:W-:-:S03]  /*0eb0*/  FADD.FTZ.RZ R49, R50, 1 ;  /* 0x3f80000032317421 */ /* 0x000fc6000001c000 */
[C---:B------:R-:W-:Y:S02]  /*0ec0*/  FFMA.FTZ R35, R54.reuse, R35, -0.5 ;  /* 0xbf00000036237423 */ /* 0x040fe40000010023 */
[----:B------:R-:W-:Y:S02]  /*0ed0*/  IADD3 R49, R49, -0x3f400000, RZ ;  /* 0xc0c0000031317810 */ /* 0x000fe40007ffe0ff */
[----:B------:R-:W-:Y:S01]  /*0ee0*/  I2FP.F32.S32 R52, R52 ;  /* 0x0000003400347245 */ /* 0x000fe20000201400 */
[----:B------:R-:W-:Y:S01]  /*0ef0*/  FMUL R35, R54, R35 ;  /* 0x0000002336237220 */ /* 0x000fe20000400000 */
[----:B------:R-:W-:Y:S01]  /*0f00*/  LOP3.LUT R47, R49, 0xff800000, RZ, 0xc0, !PT ;  /* 0xff800000312f7812 */ /* 0x000fe200078ec0ff */
[----:B------:R-:W-:Y:S02]  /*0f10*/  FADD R51, -R6, R18 ;  /* 0x0000001206337221 */ /* 0x000fe40000000100 */
[----:B------:R-:W-:Y:S01]  /*0f20*/  FFMA.FTZ R35, R54, R35, R54 ;  /* 0x0000002336237223 */ /* 0x000fe20000010036 */
[----:B------:R-:W-:Y:S01]  /*0f30*/  FMUL R52, R52, 1.1920928955078125e-07 ;  /* 0x3400000034347820 */ /* 0x000fe20000400000 */
[----:B------:R-:W-:Y:S01]  /*0f40*/  IADD3 R49, -R47, 0x40800000, RZ ;  /* 0x408000002f317810 */ /* 0x000fe20007ffe1ff */
[----:B------:R-:W-:-:S02]  /*0f50*/  FMUL R51, R34, R51 ;  /* 0x0000003322337220 */ /* 0x000fc40000400000 */
[----:B------:R-:W-:Y:S01]  /*0f60*/  FFMA.FTZ R35, R52, 0.69314718246459960938, R35 ;  /* 0x3f31721834237823 */ /* 0x000fe20000010023 */
[----:B------:R-:W-:Y:S01]  /*0f70*/  IADD3 R52, R50, -R47, RZ ;  /* 0x8000002f32347210 */ /* 0x000fe20007ffe0ff */
[----:B------:R-:W-:Y:S01]  /*0f80*/  FFMA.FTZ R49, R49, R0, -1 ;  /* 0xbf80000031317423 */ /* 0x000fe20000010000 */
[----:B------:R-:W-:-:S03]  /*0f90*/  FFMA R18, R51, R10, R14 ;  /* 0x0000000a33127223 */ /* 0x000fc6000000000e */
[----:B------:R-:W-:Y:S01]  /*0fa0*/  FADD R52, R52, R49 ;  /* 0x0000003134347221 */ /* 0x000fe20000000000 */
[----:B------:R-:W-:-:S03]  /*0fb0*/  FMUL R49, R18, 1.4426950216293334961 ;  /* 0x3fb8aa3b12317820 */ /* 0x000fc60000400000 */
[C---:B------:R-:W-:Y:S02]  /*0fc0*/  FFMA.FTZ R51, R52.reuse, -R37, 0.10546888411045074463 ;  /* 0x3dd8001234337423 */ /* 0x040fe40000010825 */
[----:B------:R-:W-:Y:S02]  /*0fd0*/  FSETP.GEU.AND P0, PT, R49, -126, PT ;  /* 0xc2fc00003100780b */ /* 0x000fe40003f0e000 */
[----:B------:R-:W-:-:S04]  /*0fe0*/  FFMA.FTZ R51, R52, R51, -0.13229703903198242188 ;  /* 0xbe0778e034337423 */ /* 0x000fc80000010033 */
[----:B------:R-:W-:-:S04]  /*0ff0*/  FFMA.FTZ R51, R52, R51, 0.14491446316242218018 ;  /* 0x3e14647534337423 */ /* 0x000fc80000010033 */
[----:B------:R-:W-:-:S03]  /*1000*/  FFMA.FTZ R51, R52, R51, -0.16641564667224884033 ;  /* 0xbe2a68dd34337423 */ /* 0x000fc60000010033 */
[----:B------:R-:W-:Y:S01]  /*1010*/  @!P0 FMUL R49, R49, 0.5 ;  /* 0x3f00000031318820 */ /* 0x000fe20000400000 */
[----:B------:R-:W-:-:S03]  /*1020*/  FFMA.FTZ R51, R52, R51, 0.19988867640495300293 ;  /* 0x3e4caf9e34337423 */ /* 0x000fc60000010033 */
[----:B------:R-:W0:Y:S01]  /*1030*/  MUFU.EX2 R54, R49 ;  /* 0x0000003100367308 */ /* 0x000e220000000800 */
[----:B------:R-:W-:-:S04]  /*1040*/  FFMA.FTZ R51, R52, R51, -0.25000196695327758789 ;  /* 0xbe80004234337423 */ /* 0x000fc80000010033 */
[----:B------:R-:W-:-:S04]  /*1050*/  FFMA.FTZ R51, R52, R51, 0.33333510160446166992 ;  /* 0x3eaaaae634337423 */ /* 0x000fc80000010033 */
[----:B------:R-:W-:-:S04]  /*1060*/  FFMA.FTZ R51, R52, R51, -0.5 ;  /* 0xbf00000034337423 */ /* 0x000fc80000010033 */
[----:B------:R-:W-:Y:S01]  /*1070*/  FMUL R51, R52, R51 ;  /* 0x0000003334337220 */ /* 0x000fe20000400000 */
[----:B0-----:R-:W-:-:S03]  /*1080*/  @!P0 FMUL R54, R54, R54 ;  /* 0x0000003636368220 */ /* 0x001fc60000400000 */
[----:B------:R-:W-:Y:S01]  /*1090*/  FFMA.FTZ R52, R52, R51, R52 ;  /* 0x0000003334347223 */ /* 0x000fe20000010034 */
[----:B------:R-:W-:-:S05]  /*10a0*/  FADD.FTZ.RZ R51, R54, 1 ;  /* 0x3f80000036337421 */ /* 0x000fca000001c000 */
[----:B------:R-:W-:-:S04]  /*10b0*/  IADD3 R51, R51, -0x3f400000, RZ ;  /* 0xc0c0000033337810 */ /* 0x000fc80007ffe0ff */
[----:B------:R-:W-:-:S04]  /*10c0*/  LOP3.LUT R51, R51, 0xff800000, RZ, 0xc0, !PT ;  /* 0xff80000033337812 */ /* 0x000fc800078ec0ff */
[----:B------:R-:W-:Y:S02]  /*10d0*/  IADD3 R55, -R51, 0x40800000, RZ ;  /* 0x4080000033377810 */ /* 0x000fe40007ffe1ff */
[----:B------:R-:W-:-:S03]  /*10e0*/  IADD3 R56, R54, -R51, RZ ;  /* 0x8000003336387210 */ /* 0x000fc60007ffe0ff */
[----:B------:R-:W-:-:S04]  /*10f0*/  FFMA.FTZ R55, R55, R0, -1 ;  /* 0xbf80000037377423 */ /* 0x000fc80000010000 */
[----:B------:R-:W-:-:S04]  /*1100*/  FADD R56, R56, R55 ;  /* 0x0000003738387221 */ /* 0x000fc80000000000 */
[----:B------:R-:W-:-:S04]  /*1110*/  FFMA.FTZ R49, R56, -R37, 0.10546888411045074463 ;  /* 0x3dd8001238317423 */ /* 0x000fc80000010825 */
[----:B------:R-:W-:-:S04]  /*1120*/  FFMA.FTZ R49, R56, R49, -0.13229703903198242188 ;  /* 0xbe0778e038317423 */ /* 0x000fc80000010031 */
[----:B------:R-:W-:-:S04]  /*1130*/  FFMA.FTZ R49, R56, R49, 0.14491446316242218018 ;  /* 0x3e14647538317423 */ /* 0x000fc80000010031 */
[----:B------:R-:W-:-:S04]  /*1140*/  FFMA.FTZ R49, R56, R49, -0.16641564667224884033 ;  /* 0xbe2a68dd38317423 */ /* 0x000fc80000010031 */
[----:B------:R-:W-:-:S04]  /*1150*/  FFMA.FTZ R49, R56, R49, 0.19988867640495300293 ;  /* 0x3e4caf9e38317423 */ /* 0x000fc80000010031 */
[----:B------:R-:W-:-:S04]  /*1160*/  FFMA.FTZ R49, R56, R49, -0.25000196695327758789 ;  /* 0xbe80004238317423 */ /* 0x000fc80000010031 */
[----:B------:R-:W-:-:S04]  /*1170*/  FFMA.FTZ R49, R56, R49, 0.33333510160446166992 ;  /* 0x3eaaaae638317423 */ /* 0x000fc80000010031 */
[----:B------:R-:W-:Y:S01]  /*1180*/  FFMA.FTZ R49, R56, R49, -0.5 ;  /* 0xbf00000038317423 */ /* 0x000fe20000010031 */
[C---:B--2---:R-:W-:Y:S01]  /*1190*/  FADD R55, -R4.reuse, R20 ;  /* 0x0000001404377221 */ /* 0x044fe20000000100 */
[----:B---3--:R-:W-:Y:S02]  /*11a0*/  FADD R57, -R4, R24 ;  /* 0x0000001804397221 */ /* 0x008fe40000000100 */
[C---:B------:R-:W-:Y:S01]  /*11b0*/  FMUL R49, R56.reuse, R49 ;  /* 0x0000003138317220 */ /* 0x040fe20000400000 */
[----:B------:R-:W-:Y:S01]  /*11c0*/  FADD R4, -R7, R19 ;  /* 0x0000001307047221 */ /* 0x000fe20000000100 */
[C---:B------:R-:W-:Y:S02]  /*11d0*/  FADD R24, -R5.reuse, R21 ;  /* 0x0000001505187221 */ /* 0x040fe40000000100 */
[----:B------:R-:W-:Y:S01]  /*11e0*/  FFMA.FTZ R49, R56, R49, R56 ;  /* 0x0000003138317223 */ /* 0x000fe20000010038 */
[----:B------:R-:W-:Y:S01]  /*11f0*/  FADD R56, -R5, R25 ;  /* 0x0000001905387221 */ /* 0x000fe20000000100 */
[----:B------:R-:W-:Y:S01]  /*1200*/  FMUL R4, R39, R4 ;  /* 0x0000000427047220 */ /* 0x000fe20000400000 */
[----:B------:R-:W-:-:S03]  /*1210*/  FMUL R5, R44, R55 ;  /* 0x000000372c057220 */ /* 0x000fc60000400000 */
[----:B------:R-:W-:Y:S01]  /*1220*/  FFMA R4, R4, R11, R15 ;  /* 0x0000000b04047223 */ /* 0x000fe2000000000f */
[----:B------:R-:W-:-:S03]  /*1230*/  FFMA R5, R5, R8, R12 ;  /* 0x0000000805057223 */ /* 0x000fc6000000000c */
[----:B------:R-:W-:Y:S01]  /*1240*/  FMUL R21, R4, 1.4426950216293334961 ;  /* 0x3fb8aa3b04157820 */ /* 0x000fe20000400000 */
[----:B------:R-:W-:-:S04]  /*1250*/  FMUL R20, R5, 1.4426950216293334961 ;  /* 0x3fb8aa3b05147820 */ /* 0x000fc80000400000 */
[----:B------:R-:W-:Y:S02]  /*1260*/  FSETP.GEU.AND P0, PT, R21, -126, PT ;  /* 0xc2fc00001500780b */ /* 0x000fe40003f0e000 */
[----:B------:R-:W-:Y:S02]  /*1270*/  FSETP.GEU.AND P1, PT, R20, -126, PT ;  /* 0xc2fc00001400780b */ /* 0x000fe40003f2e000 */
[----:B------:R-:W-:-:S09]  /*1280*/  ISETP.GE.U32.AND P2, PT, R33, 0x7f800000, PT ;  /* 0x7f8000002100780c */ /* 0x000fd20003f46070 */
[----:B------:R-:W-:Y:S02]  /*1290*/  @!P0 FMUL R21, R21, 0.5 ;  /* 0x3f00000015158820 */ /* 0x000fe40000400000 */
[----:B------:R-:W-:Y:S01]  /*12a0*/  @!P1 FMUL R20, R20, 0.5 ;  /* 0x3f00000014149820 */ /* 0x000fe20000400000 */
[----:B------:R-:W-:-:S03]  /*12b0*/  I2FP.F32.S32 R42, R42 ;  /* 0x0000002a002a7245 */ /* 0x000fc60000201400 */
[----:B------:R-:W0:Y:S01]  /*12c0*/  MUFU.EX2 R21, R21 ;  /* 0x0000001500157308 */ /* 0x000e220000000800 */
[----:B------:R-:W-:-:S07]  /*12d0*/  FMUL R57, R44, R57 ;  /* 0x000000392c397220 */ /* 0x000fce0000400000 */
[----:B------:R-:W1:Y:S01]  /*12e0*/  MUFU.EX2 R20, R20 ;  /* 0x0000001400147308 */ /* 0x000e620000000800 */
[C---:B------:R-:W-:Y:S01]  /*12f0*/  FMUL R24, R45.reuse, R24 ;  /* 0x000000182d187220 */ /* 0x040fe20000400000 */
[----:B------:R-:W-:Y:S01]  /*1300*/  FMUL R56, R45, R56 ;  /* 0x000000382d387220 */ /* 0x000fe20000400000 */
[----:B------:R-:W-:Y:S01]  /*1310*/  FMUL R25, R42, 1.1920928955078125e-07 ;  /* 0x340000002a197820 */ /* 0x000fe20000400000 */
[----:B------:R-:W-:Y:S01]  /*1320*/  BSSY B0, `(.L_x_0) ;  /* 0x000000c000007945 */ /* 0x000fe20003800000 */
[----:B------:R-:W-:Y:S01]  /*1330*/  FFMA R8, R57, R8, R12 ;  /* 0x0000000839087223 */ /* 0x000fe2000000000c */
[-CC-:B------:R-:W-:Y:S01]  /*1340*/  FFMA R12, R24, R9.reuse, R13.reuse ;  /* 0x00000009180c7223 */ /* 0x180fe2000000000d */
[----:B------:R-:W-:Y:S01]  /*1350*/  FFMA R9, R56, R9, R13 ;  /* 0x0000000938097223 */ /* 0x000fe2000000000d */
[----:B------:R-:W-:Y:S01]  /*1360*/  ISETP.GE.U32.AND P3, PT, R40, 0x7f800000, PT ;  /* 0x7f8000002800780c */ /* 0x000fe20003f66070 */
[----:B------:R-:W-:Y:S01]  /*1370*/  FFMA.FTZ R25, R25, 0.69314718246459960938, R46 ;  /* 0x3f31721819197823 */ /* 0x000fe2000001002e */
[----:B0-----:R-:W-:Y:S11]  /*1380*/  @!P2 BRA `(.L_x_1) ;  /* 0x000000000014a947 */ /* 0x001ff60003800000 */
[----:B------:R-:W-:-:S13]  /*1390*/  ISETP.GE.AND P2, PT, R33, -0x407fffff, PT ;  /* 0xbf8000012100780c */ /* 0x000fda0003f46270 */
[----:B------:R-:W-:-:S05]  /*13a0*/  @P2 MOV R24, 0x7f800000 ;  /* 0x7f80000000182802 */ /* 0x000fca0000000f00 */
[C---:B------:R-:W-:Y:S01]  /*13b0*/  @P2 FFMA.FTZ R25, R33.reuse, R24, +INF ;  /* 0x7f80000021192423 */ /* 0x040fe20000010018 */
[----:B------:R-:W-:-:S04]  /*13c0*/  FSETP.NEU.AND P2, PT, R33, RZ, PT ;  /* 0x000000ff2100720b */ /* 0x000fc80003f4d000 */
[----:B------:R-:W-:-:S09]  /*13d0*/  FSEL R25, R25, -RZ, P2 ;  /* 0x800000ff19197208 */ /* 0x000fd20001000000 */
.L_x_1:
[----:B------:R-:W-:Y:S05]  /*13e0*/  BSYNC B0 ;  /* 0x0000000000007941 */ /* 0x000fea0003800000 */
.L_x_0:
[----:B------:R-:W-:Y:S04]  /*13f0*/  BSSY B0, `(.L_x_2) ;  /* 0x0000007000007945 */ /* 0x000fe80003800000 */
[----:B------:R-:W-:Y:S05]  /*1400*/  @!P3 BRA `(.L_x_3) ;  /* 0x000000000014b947 */ /* 0x000fea0003800000 */
[----:B------:R-:W-:-:S13]  /*1410*/  ISETP.GE.AND P2, PT, R40, -0x407fffff, PT ;  /* 0xbf8000012800780c */ /* 0x000fda0003f46270 */
[----:B------:R-:W-:-:S05]  /*1420*/  @P2 MOV R13, 0x7f800000 ;  /* 0x7f800000000d2802 */ /* 0x000fca0000000f00 */
[C---:B------:R-:W-:Y:S01]  /*1430*/  @P2 FFMA.FTZ R48, R40.reuse, R13, +INF ;  /* 0x7f80000028302423 */ /* 0x040fe2000001000d */
[----:B------:R-:W-:-:S04]  /*1440*/  FSETP.NEU.AND P2, PT, R40, RZ, PT ;  /* 0x000000ff2800720b */ /* 0x000fc80003f4d000 */
[----:B------:R-:W-:-:S09]  /*1450*/  FSEL R48, R48, -RZ, P2 ;  /* 0x800000ff30307208 */ /* 0x000fd20001000000 */
.L_x_3:
[----:B------:R-:W-:Y:S05]  /*1460*/  BSYNC B0 ;  /* 0x0000000000007941 */ /* 0x000fea0003800000 */
.L_x_2:
[----:B------:R-:W-:Y:S01]  /*1470*/  @!P0 FMUL R21, R21, R21 ;  /* 0x0000001515158220 */ /* 0x000fe20000400000 */
[----:B------:R-:W-:Y:S01]  /*1480*/  ISETP.GE.U32.AND P0, PT, R38, 0x7f800000, PT ;  /* 0x7f8000002600780c */ /* 0x000fe20003f06070 */
[----:B-1----:R-:W-:Y:S01]  /*1490*/  @!P1 FMUL R20, R20, R20 ;  /* 0x0000001414149220 */ /* 0x002fe20000400000 */
[----:B------:R-:W-:Y:S01]  /*14a0*/  BSSY B0, `(.L_x_4) ;  /* 0x000000d000007945 */ /* 0x000fe20003800000 */
[----:B------:R-:W-:Y:S01]  /*14b0*/  FADD.FTZ.RZ R13, R21, 1 ;  /* 0x3f800000150d7421 */ /* 0x000fe2000001c000 */
[----:B------:R-:W-:Y:S01]  /*14c0*/  ISETP.GE.U32.AND P1, PT, R41, 0x7f800000, PT ;  /* 0x7f8000002900780c */ /* 0x000fe20003f26070 */
[----:B------:R-:W-:Y:S01]  /*14d0*/  FADD.FTZ.RZ R19, R20, 1 ;  /* 0x3f80000014137421 */ /* 0x000fe2000001c000 */
[----:B------:R-:W-:Y:S02]  /*14e0*/  ISETP.GE.U32.AND P2, PT, R53, 0x7f800000, PT ;  /* 0x7f8000003500780c */ /* 0x000fe40003f46070 */
[----:B------:R-:W-:Y:S02]  /*14f0*/  IADD3 R13, R13, -0x3f400000, RZ ;  /* 0xc0c000000d0d7810 */ /* 0x000fe40007ffe0ff */
[----:B------:R-:W-:-:S03]  /*1500*/  IADD3 R19, R19, -0x3f400000, RZ ;  /* 0xc0c0000013137810 */ /* 0x000fc60007ffe0ff */
[----:B------:R-:W-:Y:S06]  /*1510*/  @!P0 BRA `(.L_x_5) ;  /* 0x0000000000148947 */ /* 0x000fec0003800000 */
[----:B------:R-:W-:-:S13]  /*1520*/  ISETP.GE.AND P0, PT, R38, -0x407fffff, PT ;  /* 0xbf8000012600780c */ /* 0x000fda0003f06270 */
[----:B------:R-:W-:-:S05]  /*1530*/  @P0 MOV R33, 0x7f800000 ;  /* 0x7f80000000210802 */ /* 0x000fca0000000f00 */
[C---:B------:R-:W-:Y:S01]  /*1540*/  @P0 FFMA.FTZ R43, R38.reuse, R33, +INF ;  /* 0x7f800000262b0423 */ /* 0x040fe20000010021 */
[----:B------:R-:W-:-:S04]  /*1550*/  FSETP.NEU.AND P0, PT, R38, RZ, PT ;  /* 0x000000ff2600720b */ /* 0x000fc80003f0d000 */
[----:B------:R-:W-:-:S09]  /*1560*/  FSEL R43, R43, -RZ, P0 ;  /* 0x800000ff2b2b7208 */ /* 0x000fd20000000000 */
.L_x_5:
[----:B------:R-:W-:Y:S05]  /*1570*/  BSYNC B0 ;  /* 0x0000000000007941 */ /* 0x000fea0003800000 */
.L_x_4:
[----:B------:R-:W-:Y:S01]  /*1580*/  BSSY B0, `(.L_x_6) ;  /* 0x0000009000007945 */ /* 0x000fe20003800000 */
[----:B------:R-:W-:Y:S02]  /*1590*/  LOP3.LUT R24, R13, 0xff800000, RZ, 0xc0, !PT ;  /* 0xff8000000d187812 */ /* 0x000fe400078ec0ff */
[----:B------:R-:W-:Y:S01]  /*15a0*/  LOP3.LUT R33, R19, 0xff800000, RZ, 0xc0, !PT ;  /* 0xff80000013217812 */ /* 0x000fe200078ec0ff */
[----:B------:R-:W-:Y:S06]  /*15b0*/  @!P1 BRA `(.L_x_7) ;  /* 0x0000000000149947 */ /* 0x000fec0003800000 */
[----:B------:R-:W-:-:S13]  /*15c0*/  ISETP.GE.AND P0, PT, R41, -0x407fffff, PT ;  /* 0xbf8000012900780c */ /* 0x000fda0003f06270 */
[----:B------:R-:W-:-:S05]  /*15d0*/  @P0 MOV R38, 0x7f800000 ;  /* 0x7f80000000260802 */ /* 0x000fca0000000f00 */
[C---:B------:R-:W-:Y:S01]  /*15e0*/  @P0 FFMA.FTZ R36, R41.reuse, R38, +INF ;  /* 0x7f80000029240423 */ /* 0x040fe20000010026 */
[----:B------:R-:W-:-:S04]  /*15f0*/  FSETP.NEU.AND P0, PT, R41, RZ, PT ;  /* 0x000000ff2900720b */ /* 0x000fc80003f0d000 */
[----:B------:R-:W-:-:S09]  /*1600*/  FSEL R36, R36, -RZ, P0 ;  /* 0x800000ff24247208 */ /* 0x000fd20000000000 */
.L_x_7:
[----:B------:R-:W-:Y:S05]  /*1610*/  BSYNC B0 ;  /* 0x0000000000007941 */ /* 0x000fea0003800000 */
.L_x_6:
[----:B------:R-:W-:Y:S01]  /*1620*/  BSSY B0, `(.L_x_8) ;  /* 0x0000009000007945 */ /* 0x000fe20003800000 */
[----:B------:R-:W-:Y:S02]  /*1630*/  IADD3 R13, -R24, 0x40800000, RZ ;  /* 0x40800000180d7810 */ /* 0x000fe40007ffe1ff */
[----:B------:R-:W-:Y:S01]  /*1640*/  IADD3 R19, -R33, 0x40800000, RZ ;  /* 0x4080000021137810 */ /* 0x000fe20007ffe1ff */
[----:B------:R-:W-:Y:S06]  /*1650*/  @!P2 BRA `(.L_x_9) ;  /* 0x000000000014a947 */ /* 0x000fec0003800000 */
[----:B------:R-:W-:-:S13]  /*1660*/  ISETP.GE.AND P0, PT, R53, -0x407fffff, PT ;  /* 0xbf8000013500780c */ /* 0x000fda0003f06270 */
[----:B------:R-:W-:-:S05]  /*1670*/  @P0 MOV R38, 0x7f800000 ;  /* 0x7f80000000260802 */ /* 0x000fca0000000f00 */
[C---:B------:R-:W-:Y:S01]  /*1680*/  @P0 FFMA.FTZ R35, R53.reuse, R38, +INF ;  /* 0x7f80000035230423 */ /* 0x040fe20000010026 */
[----:B------:R-:W-:-:S04]  /*1690*/  FSETP.NEU.AND P0, PT, R53, RZ, PT ;  /* 0x000000ff3500720b */ /* 0x000fc80003f0d000 */
[----:B------:R-:W-:-:S09]  /*16a0*/  FSEL R35, R35, -RZ, P0 ;  /* 0x800000ff23237208 */ /* 0x000fd20000000000 */
.L_x_9:
[----:B------:R-:W-:Y:S05]  /*16b0*/  BSYNC B0 ;  /* 0x0000000000007941 */ /* 0x000fea0003800000 */
.L_x_8:
[----:B------:R-:W-:Y:S01]  /*16c0*/  IADD3 R40, R21, -R24, RZ ;  /* 0x8000001815287210 */ /* 0x000fe20007ffe0ff */
[-C--:B------:R-:W-:Y:S01]  /*16d0*/  FFMA.FTZ R13, R13, R0.reuse, -1 ;  /* 0xbf8000000d0d7423 */ /* 0x080fe20000010000 */
[----:B------:R-:W-:Y:S01]  /*16e0*/  IADD3 R38, R20, -R33, RZ ;  /* 0x8000002114267210 */ /* 0x000fe20007ffe0ff */
[----:B------:R-:W-:Y:S01]  /*16f0*/  FFMA.FTZ R19, R19, R0, -1 ;  /* 0xbf80000013137423 */ /* 0x000fe20000010000 */
[----:B------:R-:W-:Y:S01]  /*1700*/  FMUL R41, R12, 1.4426950216293334961 ;  /* 0x3fb8aa3b0c297820 */ /* 0x000fe20000400000 */
[----:B------:R-:W-:Y:S01]  /*1710*/  FADD R40, R40, R13 ;  /* 0x0000000d28287221 */ /* 0x000fe20000000000 */
[----:B------:R-:W-:Y:S01]  /*1720*/  FADD R45, -R6, R26 ;  /* 0x0000001a062d7221 */ /* 0x000fe20000000100 */
[----:B------:R-:W-:Y:S01]  /*1730*/  FADD R38, R38, R19 ;  /* 0x0000001326267221 */ /* 0x000fe20000000000 */
[----:B------:R-:W-:Y:S01]  /*1740*/  FADD R26, -R7, R27 ;  /* 0x0000001b071a7221 */ /* 0x000fe20000000100 */
[-C--:B------:R-:W-:Y:S01]  /*1750*/  FFMA.FTZ R13, R40, -R37.reuse, 0.10546888411045074463 ;  /* 0x3dd80012280d7423 */ /* 0x080fe20000010825 */
[----:B------:R-:W-:Y:S01]  /*1760*/  FSETP.GEU.AND P0, PT, R41, -126, PT ;  /* 0xc2fc00002900780b */ /* 0x000fe20003f0e000 */
[----:B------:R-:W-:Y:S01]  /*1770*/  FFMA.FTZ R19, R38, -R37, 0.10546888411045074463 ;  /* 0x3dd8001226137423 */ /* 0x000fe20000010825 */
[----:B------:R-:W-:Y:S01]  /*1780*/  FMUL R45, R34, R45 ;  /* 0x0000002d222d7220 */ /* 0x000fe20000400000 */
[----:B------:R-:W-:Y:S01]  /*1790*/  FFMA.FTZ R13, R40, R13, -0.13229703903198242188 ;  /* 0xbe0778e0280d7423 */ /* 0x000fe2000001000d */
[----:B------:R-:W-:Y:S01]  /*17a0*/  FMUL R46, R9, 1.4426950216293334961 ;  /* 0x3fb8aa3b092e7820 */ /* 0x000fe20000400000 */
[----:B------:R-:W-:Y:S01]  /*17b0*/  FFMA.FTZ R19, R38, R19, -0.13229703903198242188 ;  /* 0xbe0778e026137423 */ /* 0x000fe20000010013 */
[----:B------:R-:W-:Y:S01]  /*17c0*/  I2FP.F32.S32 R24, R24 ;  /* 0x0000001800187245 */ /* 0x000fe20000201400 */
[----:B------:R-:W-:Y:S01]  /*17d0*/  FFMA.FTZ R13, R40, R13, 0.14491446316242218018 ;  /* 0x3e146475280d7423 */ /* 0x000fe2000001000d */
[----:B------:R-:W-:Y:S01]  /*17e0*/  I2FP.F32.S32 R33, R33 ;  /* 0x0000002100217245 */ /* 0x000fe20000201400 */
[----:B------:R-:W-:Y:S01]  /*17f0*/  FFMA.FTZ R19, R38, R19, 0.14491446316242218018 ;  /* 0x3e14647526137423 */ /* 0x000fe20000010013 */
[----:B------:R-:W-:Y:S01]  /*1800*/  I2FP.F32.S32 R47, R47 ;  /* 0x0000002f002f7245 */ /* 0x000fe20000201400 */
[----:B------:R-:W-:Y:S01]  /*1810*/  FFMA.FTZ R13, R40, R13, -0.16641564667224884033 ;  /* 0xbe2a68dd280d7423 */ /* 0x000fe2000001000d */
[----:B------:R-:W-:Y:S01]  /*1820*/  BSSY B0, `(.L_x_10) ;  /* 0x00000a0000007945 */ /* 0x000fe20003800000 */
[----:B------:R-:W-:Y:S01]  /*1830*/  FFMA.FTZ R19, R38, R19, -0.16641564667224884033 ;  /* 0xbe2a68dd26137423 */ /* 0x000fe20000010013 */
[----:B------:R-:W-:Y:S01]  /*1840*/  @!P0 FMUL R41, R41, 0.5 ;  /* 0x3f00000029298820 */ /* 0x000fe20000400000 */
[----:B------:R-:W-:Y:S01]  /*1850*/  FFMA.FTZ R13, R40, R13, 0.19988867640495300293 ;  /* 0x3e4caf9e280d7423 */ /* 0x000fe2000001000d */
[----:B------:R-:W-:Y:S01]  /*1860*/  FMUL R33, R33, 1.1920928955078125e-07 ;  /* 0x3400000021217820 */ /* 0x000fe20000400000 */
[----:B------:R-:W-:Y:S01]  /*1870*/  FFMA.FTZ R19, R38, R19, 0.19988867640495300293 ;  /* 0x3e4caf9e26137423 */ /* 0x000fe20000010013 */
[----:B------:R-:W-:Y:S01]  /*1880*/  FMUL R47, R47, 1.1920928955078125e-07 ;  /* 0x340000002f2f7820 */ /* 0x000fe20000400000 */
[----:B------:R-:W-:-:S02]  /*1890*/  FFMA.FTZ R13, R40, R13, -0.25000196695327758789 ;  /* 0xbe800042280d7423 */ /* 0x000fc4000001000d */
[----:B------:R-:W-:Y:S01]  /*18a0*/  FFMA.FTZ R19, R38, R19, -0.25000196695327758789 ;  /* 0xbe80004226137423 */ /* 0x000fe20000010013 */
[----:B------:R-:W-:Y:S01]  /*18b0*/  FFMA.FTZ R52, R47, 0.69314718246459960938, R52 ;  /* 0x3f3172182f347823 */ /* 0x000fe20000010034 */
[----:B------:R-:W-:Y:S02]  /*18c0*/  FFMA.FTZ R13, R40, R13, 0.33333510160446166992 ;  /* 0x3eaaaae6280d7423 */ /* 0x000fe4000001000d */
[----:B------:R-:W-:Y:S02]  /*18d0*/  FFMA.FTZ R19, R38, R19, 0.33333510160446166992 ;  /* 0x3eaaaae626137423 */ /* 0x000fe40000010013 */
[----:B------:R-:W-:Y:S02]  /*18e0*/  FFMA.FTZ R13, R40, R13, -0.5 ;  /* 0xbf000000280d7423 */ /* 0x000fe4000001000d */
[----:B------:R-:W-:Y:S02]  /*18f0*/  FFMA.FTZ R19, R38, R19, -0.5 ;  /* 0xbf00000026137423 */ /* 0x000fe40000010013 */
[----:B------:R-:W-:-:S02]  /*1900*/  FMUL R13, R40, R13 ;  /* 0x0000000d280d7220 */ /* 0x000fc40000400000 */
[----:B------:R-:W-:Y:S02]  /*1910*/  FMUL R19, R38, R19 ;  /* 0x0000001326137220 */ /* 0x000fe40000400000 */
[----:B------:R-:W-:Y:S01]  /*1920*/  FFMA.FTZ R40, R40, R13, R40 ;  /* 0x0000000d28287223 */ /* 0x000fe20000010028 */
[----:B------:R-:W-:Y:S01]  /*1930*/  FADD R13, -R6, R22 ;  /* 0x00000016060d7221 */ /* 0x000fe20000000100 */
[----:B------:R-:W-:Y:S01]  /*1940*/  FFMA.FTZ R38, R38, R19, R38 ;  /* 0x0000001326267223 */ /* 0x000fe20000010026 */
[----:B------:R-:W-:Y:S02]  /*1950*/  FADD R22, -R7, R23 ;  /* 0x0000001707167221 */ /* 0x000fe40000000100 */
[----:B------:R-:W-:Y:S01]  /*1960*/  FMUL R13, R34, R13 ;  /* 0x0000000d220d7220 */ /* 0x000fe20000400000 */
[C---:B------:R-:W-:Y:S01]  /*1970*/  FMUL R34, R39.reuse, R26 ;  /* 0x0000001a27227220 */ /* 0x040fe20000400000 */
[----:B------:R-:W-:Y:S01]  /*1980*/  FMUL R22, R39, R22 ;  /* 0x0000001627167220 */ /* 0x000fe20000400000 */
[----:B------:R-:W-:Y:S01]  /*1990*/  FMUL R39, R8, 1.4426950216293334961 ;  /* 0x3fb8aa3b08277820 */ /* 0x000fe20000400000 */
[-CC-:B------:R-:W-:Y:S01]  /*19a0*/  FFMA R19, R13, R10.reuse, R14.reuse ;  /* 0x0000000a0d137223 */ /* 0x180fe2000000000e */
[----:B------:R-:W-:Y:S01]  /*19b0*/  FFMA R10, R45, R10, R14 ;  /* 0x0000000a2d0a7223 */ /* 0x000fe2000000000e */
[-CC-:B------:R-:W-:Y:S01]  /*19c0*/  FFMA R13, R22, R11.reuse, R15.reuse ;  /* 0x0000000b160d7223 */ /* 0x180fe2000000000f */
[----:B------:R-:W-:Y:S01]  /*19d0*/  FFMA R11, R34, R11, R15 ;  /* 0x0000000b220b7223 */ /* 0x000fe2000000000f */
[----:B------:R-:W-:Y:S01]  /*19e0*/  FMUL R42, R19, 1.4426950216293334961 ;  /* 0x3fb8aa3b132a7820 */ /* 0x000fe20000400000 */
[----:B------:R-:W0:Y:S01]  /*19f0*/  MUFU.EX2 R22, R41 ;  /* 0x0000002900167308 */ /* 0x000e220000000800 */
[----:B------:R-:W-:Y:S01]  /*1a00*/  FMUL R44, R13, 1.4426950216293334961 ;  /* 0x3fb8aa3b0d2c7820 */ /* 0x000fe20000400000 */
[----:B------:R-:W-:-:S02]  /*1a10*/  FFMA.FTZ R38, R33, 0.69314718246459960938, R38 ;  /* 0x3f31721821267823 */ /* 0x000fc40000010026 */
[----:B------:R-:W-:Y:S02]  /*1a20*/  FSETP.GEU.AND P1, PT, R42, -126, PT ;  /* 0xc2fc00002a00780b */ /* 0x000fe40003f2e000 */
[----:B------:R-:W-:Y:S01]  /*1a30*/  FSETP.GEU.AND P2, PT, R44, -126, PT ;  /* 0xc2fc00002c00780b */ /* 0x000fe20003f4e000 */
[----:B0-----:R-:W-:Y:S01]  /*1a40*/  @!P0 FMUL R22, R22, R22 ;  /* 0x0000001616168220 */ /* 0x001fe20000400000 */
[----:B------:R-:W-:-:S09]  /*1a50*/  FSETP.GEU.AND P0, PT, R39, -126, PT ;  /* 0xc2fc00002700780b */ /* 0x000fd20003f0e000 */
[----:B------:R-:W-:Y:S01]  /*1a60*/  @!P1 FMUL R42, R42, 0.5 ;  /* 0x3f0000002a2a9820 */ /* 0x000fe20000400000 */
[----:B------:R-:W-:Y:S01]  /*1a70*/  FADD.FTZ.RZ R23, R22, 1 ;  /* 0x3f80000016177421 */ /* 0x000fe2000001c000 */
[----:B------:R-:W-:Y:S02]  /*1a80*/  @!P2 FMUL R44, R44, 0.5 ;  /* 0x3f0000002c2ca820 */ /* 0x000fe40000400000 */
[----:B------:R-:W0:Y:S02]  /*1a90*/  MUFU.EX2 R6, R42 ;  /* 0x0000002a00067308 */ /* 0x000e240000000800 */
[----:B------:R-:W-:-:S04]  /*1aa0*/  IADD3 R23, R23, -0x3f400000, RZ ;  /* 0xc0c0000017177810 */ /* 0x000fc80007ffe0ff */
[----:B------:R-:W-:Y:S02]  /*1ab0*/  LOP3.LUT R23, R23, 0xff800000, RZ, 0xc0, !PT ;  /* 0xff80000017177812 */ /* 0x000fe400078ec0ff */
[----:B------:R-:W1:Y:S01]  /*1ac0*/  MUFU.EX2 R7, R44 ;  /* 0x0000002c00077308 */ /* 0x000e620000000800 */
[----:B------:R-:W-:Y:S01]  /*1ad0*/  @!P0 FMUL R39, R39, 0.5 ;  /* 0x3f00000027278820 */ /* 0x000fe20000400000 */
[----:B------:R-:W-:Y:S01]  /*1ae0*/  IADD3 R27, -R23, 0x40800000, RZ ;  /* 0x40800000171b7810 */ /* 0x000fe20007ffe1ff */
[----:B0-----:R-:W-:-:S04]  /*1af0*/  @!P1 FMUL R6, R6, R6 ;  /* 0x0000000606069220 */ /* 0x001fc80000400000 */
[----:B------:R-:W-:Y:S01]  /*1b00*/  FFMA.FTZ R27, R27, R0, -1 ;  /* 0xbf8000001b1b7423 */ /* 0x000fe20000010000 */
[----:B------:R-:W-:Y:S01]  /*1b10*/  FADD.FTZ.RZ R26, R6, 1 ;  /* 0x3f800000061a7421 */ /* 0x000fe2000001c000 */
[----:B-1----:R-:W-:-:S04]  /*1b20*/  @!P2 FMUL R7, R7, R7 ;  /* 0x000000070707a220 */ /* 0x002fc80000400000 */
[----:B------:R-:W-:Y:S02]  /*1b30*/  IADD3 R41, R26, -0x3f400000, RZ ;  /* 0xc0c000001a297810 */ /* 0x000fe40007ffe0ff */
[----:B------:R-:W-:Y:S01]  /*1b40*/  IADD3 R26, R22, -R23, RZ ;  /* 0x80000017161a7210 */ /* 0x000fe20007ffe0ff */
[----:B------:R-:W-:Y:S01]  /*1b50*/  FADD.FTZ.RZ R14, R7, 1 ;  /* 0x3f800000070e7421 */ /* 0x000fe2000001c000 */
[----:B------:R-:W-:Y:S02]  /*1b60*/  LOP3.LUT R41, R41, 0xff800000, RZ, 0xc0, !PT ;  /* 0xff80000029297812 */ /* 0x000fe400078ec0ff */
[----:B------:R-:W-:Y:S01]  /*1b70*/  I2FP.F32.S32 R23, R23 ;  /* 0x0000001700177245 */ /* 0x000fe20000201400 */
[----:B------:R-:W-:Y:S01]  /*1b80*/  FADD R26, R26, R27 ;  /* 0x0000001b1a1a7221 */ /* 0x000fe20000000000 */
[----:B------:R-:W-:Y:S02]  /*1b90*/  IADD3 R27, -R41, 0x40800000, RZ ;  /* 0x40800000291b7810 */ /* 0x000fe40007ffe1ff */
[----:B------:R-:W-:Y:S01]  /*1ba0*/  IADD3 R14, R14, -0x3f400000, RZ ;  /* 0xc0c000000e0e7810 */ /* 0x000fe20007ffe0ff */
[----:B------:R-:W-:Y:S01]  /*1bb0*/  FFMA.FTZ R15, R26, -R37, 0.10546888411045074463 ;  /* 0x3dd800121a0f7423 */ /* 0x000fe20000010825 */
[----:B------:R-:W-:Y:S01]  /*1bc0*/  IADD3 R34, R6, -R41, RZ ;  /* 0x8000002906227210 */ /* 0x000fe20007ffe0ff */
[----:B------:R-:W-:Y:S01]  /*1bd0*/  FFMA.FTZ R27, R27, R0, -1 ;  /* 0xbf8000001b1b7423 */ /* 0x000fe20000010000 */
[----:B------:R-:W-:Y:S01]  /*1be0*/  LOP3.LUT R14, R14, 0xff800000, RZ, 0xc0, !PT ;  /* 0xff8000000e0e7812 */ /* 0x000fe200078ec0ff */
[----:B------:R-:W-:-:S02]  /*1bf0*/  FFMA.FTZ R15, R26, R15, -0.13229703903198242188 ;  /* 0xbe0778e01a0f7423 */ /* 0x000fc4000001000f */
[----:B------:R-:W-:Y:S01]  /*1c00*/  FADD R34, R34, R27 ;  /* 0x0000001b22227221 */ /* 0x000fe20000000000 */
[----:B------:R-:W-:Y:S01]  /*1c10*/  IADD3 R27, -R14, 0x40800000, RZ ;  /* 0x408000000e1b7810 */ /* 0x000fe20007ffe1ff */
[C---:B------:R-:W-:Y:S01]  /*1c20*/  FFMA.FTZ R15, R26.reuse, R15, 0.14491446316242218018 ;  /* 0x3e1464751a0f7423 */ /* 0x040fe2000001000f */
[----:B------:R-:W-:Y:S02]  /*1c30*/  IADD3 R42, R7, -R14, RZ ;  /* 0x8000000e072a7210 */ /* 0x000fe40007ffe0ff */
[----:B------:R-:W-:Y:S01]  /*1c40*/  I2FP.F32.S32 R14, R14 ;  /* 0x0000000e000e7245 */ /* 0x000fe20000201400 */
[----:B------:R-:W-:Y:S01]  /*1c50*/  FFMA.FTZ R15, R26, R15, -0.16641564667224884033 ;  /* 0xbe2a68dd1a0f7423 */ /* 0x000fe2000001000f */
[----:B------:R-:W-:-:S03]  /*1c60*/  FFMA.FTZ R27, R27, R0, -1 ;  /* 0xbf8000001b1b7423 */ /* 0x000fc60000010000 */
[----:B------:R-:W-:Y:S01]  /*1c70*/  FFMA.FTZ R15, R26, R15, 0.19988867640495300293 ;  /* 0x3e4caf9e1a0f7423 */ /* 0x000fe2000001000f */
[----:B------:R-:W-:Y:S01]  /*1c80*/  FADD R42, R42, R27 ;  /* 0x0000001b2a2a7221 */ /* 0x000fe20000000000 */
[----:B------:R-:W-:Y:S02]  /*1c90*/  FFMA.FTZ R27, R34, -R37, 0.10546888411045074463 ;  /* 0x3dd80012221b7423 */ /* 0x000fe40000010825 */
[----:B------:R-:W-:Y:S02]  /*1ca0*/  FFMA.FTZ R15, R26, R15, -0.25000196695327758789 ;  /* 0xbe8000421a0f7423 */ /* 0x000fe4000001000f */
[----:B------:R-:W-:Y:S02]  /*1cb0*/  FFMA.FTZ R27, R34, R27, -0.13229703903198242188 ;  /* 0xbe0778e0221b7423 */ /* 0x000fe4000001001b */
[----:B------:R-:W-:Y:S02]  /*1cc0*/  FFMA.FTZ R15, R26, R15, 0.33333510160446166992 ;  /* 0x3eaaaae61a0f7423 */ /* 0x000fe4000001000f */
[----:B------:R-:W-:-:S02]  /*1cd0*/  FFMA.FTZ R27, R34, R27, 0.14491446316242218018 ;  /* 0x3e146475221b7423 */ /* 0x000fc4000001001b */
[----:B------:R-:W-:Y:S02]  /*1ce0*/  FFMA.FTZ R15, R26, R15, -0.5 ;  /* 0xbf0000001a0f7423 */ /* 0x000fe4000001000f */
[----:B------:R-:W-:Y:S02]  /*1cf0*/  FFMA.FTZ R45, R34, R27, -0.16641564667224884033 ;  /* 0xbe2a68dd222d7423 */ /* 0x000fe4000001001b */
[----:B------:R-:W-:Y:S02]  /*1d00*/  FMUL R15, R26, R15 ;  /* 0x0000000f1a0f7220 */ /* 0x000fe40000400000 */
[----:B------:R-:W-:Y:S02]  /*1d10*/  FFMA.FTZ R45, R34, R45, 0.19988867640495300293 ;  /* 0x3e4caf9e222d7423 */ /* 0x000fe4000001002d */
[----:B------:R-:W-:Y:S01]  /*1d20*/  FFMA.FTZ R27, R26, R15, R26 ;  /* 0x0000000f1a1b7223 */ /* 0x000fe2000001001a */
[----:B------:R-:W-:Y:S01]  /*1d30*/  FFMA.FTZ R15, R42, -R37, 0.10546888411045074463 ;  /* 0x3dd800122a0f7423 */ /* 0x000fe20000010825 */
[----:B------:R-:W0:Y:S01]  /*1d40*/  MUFU.EX2 R26, R39 ;  /* 0x00000027001a7308 */ /* 0x000e220000000800 */
[----:B------:R-:W-:-:S02]  /*1d50*/  FFMA.FTZ R45, R34, R45, -0.25000196695327758789 ;  /* 0xbe800042222d7423 */ /* 0x000fc4000001002d */
[----:B------:R-:W-:Y:S02]  /*1d60*/  FFMA.FTZ R15, R42, R15, -0.13229703903198242188 ;  /* 0xbe0778e02a0f7423 */ /* 0x000fe4000001000f */
[----:B------:R-:W-:Y:S02]  /*1d70*/  FFMA.FTZ R45, R34, R45, 0.33333510160446166992 ;  /* 0x3eaaaae6222d7423 */ /* 0x000fe4000001002d */
[----:B------:R-:W-:Y:S02]  /*1d80*/  FFMA.FTZ R15, R42, R15, 0.14491446316242218018 ;  /* 0x3e1464752a0f7423 */ /* 0x000fe4000001000f */
[----:B------:R-:W-:Y:S02]  /*1d90*/  FFMA.FTZ R45, R34, R45, -0.5 ;  /* 0xbf000000222d7423 */ /* 0x000fe4000001002d */
[----:B------:R-:W-:Y:S02]  /*1da0*/  FFMA.FTZ R15, R42, R15, -0.16641564667224884033 ;  /* 0xbe2a68dd2a0f7423 */ /* 0x000fe4000001000f */
[----:B------:R-:W-:-:S02]  /*1db0*/  FMUL R45, R34, R45 ;  /* 0x0000002d222d7220 */ /* 0x000fc40000400000 */
[----:B------:R-:W-:Y:S01]  /*1dc0*/  FFMA.FTZ R15, R42, R15, 0.19988867640495300293 ;  /* 0x3e4caf9e2a0f7423 */ /* 0x000fe2000001000f */
[----:B0-----:R-:W-:Y:S01]  /*1dd0*/  @!P0 FMUL R26, R26, R26 ;  /* 0x0000001a1a1a8220 */ /* 0x001fe20000400000 */
[----:B------:R-:W-:Y:S01]  /*1de0*/  FFMA.FTZ R34, R34, R45, R34 ;  /* 0x0000002d22227223 */ /* 0x000fe20000010022 */
[----:B------:R-:W-:Y:S01]  /*1df0*/  FSETP.GEU.AND P0, PT, R46, -126, PT ;  /* 0xc2fc00002e00780b */ /* 0x000fe20003f0e000 */
[----:B------:R-:W-:Y:S01]  /*1e00*/  FFMA.FTZ R15, R42, R15, -0.25000196695327758789 ;  /* 0xbe8000422a0f7423 */ /* 0x000fe2000001000f */
[----:B------:R-:W-:-:S03]  /*1e10*/  FADD.FTZ.RZ R39, R26, 1 ;  /* 0x3f8000001a277421 */ /* 0x000fc6000001c000 */
[C---:B------:R-:W-:Y:S02]  /*1e20*/  FFMA.FTZ R15, R42.reuse, R15, 0.33333510160446166992 ;  /* 0x3eaaaae62a0f7423 */ /* 0x040fe4000001000f */
[----:B------:R-:W-:Y:S02]  /*1e30*/  IADD3 R39, R39, -0x3f400000, RZ ;  /* 0xc0c0000027277810 */ /* 0x000fe40007ffe0ff */
[C---:B------:R-:W-:Y:S02]  /*1e40*/  FFMA.FTZ R15, R42.reuse, R15, -0.5 ;  /* 0xbf0000002a0f7423 */ /* 0x040fe4000001000f */
[----:B------:R-:W-:Y:S02]  /*1e50*/  LOP3.LUT R45, R39, 0xff800000, RZ, 0xc0, !PT ;  /* 0xff800000272d7812 */ /* 0x000fe400078ec0ff */
[----:B------:R-:W-:Y:S01]  /*1e60*/  FMUL R15, R42, R15 ;  /* 0x0000000f2a0f7220 */ /* 0x000fe20000400000 */
[----:B------:R-:W-:Y:S01]  /*1e70*/  @!P0 FMUL R46, R46, 0.5 ;  /* 0x3f0000002e2e8820 */ /* 0x000fe20000400000 */
[----:B------:R-:W-:-:S02]  /*1e80*/  IADD3 R44, R26, -R45, RZ ;  /* 0x8000002d1a2c7210 */ /* 0x000fc40007ffe0ff */
[----:B------:R-:W-:Y:S01]  /*1e90*/  FFMA.FTZ R42, R42, R15, R42 ;  /* 0x0000000f2a2a7223 */ /* 0x000fe2000001002a */
[----:B------:R-:W-:Y:S01]  /*1ea0*/  IADD3 R15, -R45, 0x40800000, RZ ;  /* 0x408000002d0f7810 */ /* 0x000fe20007ffe1ff */
[----:B------:R-:W0:Y:S01]  /*1eb0*/  MUFU.EX2 R39, R46 ;  /* 0x0000002e00277308 */ /* 0x000e220000000800 */
[----:B------:R-:W-:-:S03]  /*1ec0*/  I2FP.F32.S32 R45, R45 ;  /* 0x0000002d002d7245 */ /* 0x000fc60000201400 */
[----:B------:R-:W-:Y:S02]  /*1ed0*/  FFMA.FTZ R15, R15, R0, -1 ;  /* 0xbf8000000f0f7423 */ /* 0x000fe40000010000 */
[----:B------:R-:W-:Y:S02]  /*1ee0*/  FMUL R45, R45, 1.1920928955078125e-07 ;  /* 0x340000002d2d7820 */ /* 0x000fe40000400000 */
[----:B------:R-:W-:-:S04]  /*1ef0*/  FADD R44, R44, R15 ;  /* 0x0000000f2c2c7221 */ /* 0x000fc80000000000 */
[----:B------:R-:W-:Y:S01]  /*1f00*/  FFMA.FTZ R15, R44, -R37, 0.10546888411045074463 ;  /* 0x3dd800122c0f7423 */ /* 0x000fe20000010825 */
[----:B0-----:R-:W-:-:S03]  /*1f10*/  @!P0 FMUL R39, R39, R39 ;  /* 0x0000002727278220 */ /* 0x001fc60000400000 */
[----:B------:R-:W-:-:S04]  /*1f20*/  FFMA.FTZ R15, R44, R15, -0.13229703903198242188 ;  /* 0xbe0778e02c0f7423 */ /* 0x000fc8000001000f */
[----:B------:R-:W-:-:S04]  /*1f30*/  FFMA.FTZ R15, R44, R15, 0.14491446316242218018 ;  /* 0x3e1464752c0f7423 */ /* 0x000fc8000001000f */
[----:B------:R-:W-:-:S04]  /*1f40*/  FFMA.FTZ R15, R44, R15, -0.16641564667224884033 ;  /* 0xbe2a68dd2c0f7423 */ /* 0x000fc8000001000f */
[----:B------:R-:W-:-:S04]  /*1f50*/  FFMA.FTZ R15, R44, R15, 0.19988867640495300293 ;  /* 0x3e4caf9e2c0f7423 */ /* 0x000fc8000001000f */
[----:B------:R-:W-:-:S04]  /*1f60*/  FFMA.FTZ R15, R44, R15, -0.25000196695327758789 ;  /* 0xbe8000422c0f7423 */ /* 0x000fc8000001000f */
[----:B------:R-:W-:-:S04]  /*1f70*/  FFMA.FTZ R15, R44, R15, 0.33333510160446166992 ;  /* 0x3eaaaae62c0f7423 */ /* 0x000fc8000001000f */
[----:B------:R-:W-:-:S04]  /*1f80*/  FFMA.FTZ R15, R44, R15, -0.5 ;  /* 0xbf0000002c0f7423 */ /* 0x000fc8000001000f */
[----:B------:R-:W-:-:S04]  /*1f90*/  FMUL R15, R44, R15 ;  /* 0x0000000f2c0f7220 */ /* 0x000fc80000400000 */
[----:B------:R-:W-:Y:S01]  /*1fa0*/  FFMA.FTZ R44, R44, R15, R44 ;  /* 0x0000000f2c2c7223 */ /* 0x000fe2000001002c */
[----:B------:R-:W-:Y:S01]  /*1fb0*/  FMUL R15, R24, 1.1920928955078125e-07 ;  /* 0x34000000180f7820 */ /* 0x000fe20000400000 */
[----:B------:R-:W-:-:S03]  /*1fc0*/  FADD.FTZ.RZ R24, R39, 1 ;  /* 0x3f80000027187421 */ /* 0x000fc6000001c000 */
[----:B------:R-:W-:Y:S02]  /*1fd0*/  FFMA.FTZ R15, R15, 0.69314718246459960938, R40 ;  /* 0x3f3172180f0f7823 */ /* 0x000fe40000010028 */
[----:B------:R-:W-:-:S04]  /*1fe0*/  IADD3 R24, R24, -0x3f400000, RZ ;  /* 0xc0c0000018187810 */ /* 0x000fc80007ffe0ff */
[----:B------:R-:W-:Y:S01]  /*1ff0*/  LOP3.LUT R40, R24, 0xff800000, RZ, 0xc0, !PT ;  /* 0xff80000018287812 */ /* 0x000fe200078ec0ff */
[----:B------:R-:W-:-:S03]  /*2000*/  FMUL R24, R23, 1.1920928955078125e-07 ;  /* 0x3400000017187820 */ /* 0x000fc60000400000 */
[----:B------:R-:W-:Y:S01]  /*2010*/  IADD3 R33, -R40, 0x40800000, RZ ;  /* 0x4080000028217810 */ /* 0x000fe20007ffe1ff */
[----:B------:R-:W-:Y:S01]  /*2020*/  FFMA.FTZ R27, R24, 0.69314718246459960938, R27 ;  /* 0x3f317218181b7823 */ /* 0x000fe2000001001b */
[----:B------:R-:W-:-:S03]  /*2030*/  IADD3 R46, R39, -R40, RZ ;  /* 0x80000028272e7210 */ /* 0x000fc60007ffe0ff */
[----:B------:R-:W-:-:S04]  /*2040*/  FFMA.FTZ R33, R33, R0, -1 ;  /* 0xbf80000021217423 */ /* 0x000fc80000010000 */
        /* <DEDUP_REMOVED lines=14> */
[----:B------:R-:W-:Y:S01]  /*2130*/  FMUL R23, R14, 1.1920928955078125e-07 ;  /* 0x340000000e177820 */ /* 0x000fe20000400000 */
[----:B0-----:R-:W-:Y:S01]  /*2140*/  @!P0 FMUL R24, R24, R24 ;  /* 0x0000001818188220 */ /* 0x001fe20000400000 */
[----:B------:R-:W-:Y:S01]  /*2150*/  ISETP.GE.U32.AND P0, PT, R50, 0x7f800000, PT ;  /* 0x7f8000003200780c */ /* 0x000fe20003f06070 */
[----:B------:R-:W-:Y:S01]  /*2160*/  FFMA.FTZ R46, R46, R47, R46 ;  /* 0x0000002f2e2e7223 */ /* 0x000fe2000001002e */
[----:B------:R-:W-:Y:S01]  /*2170*/  FFMA.FTZ R14, R23, 0.69314718246459960938, R42 ;  /* 0x3f317218170e7823 */ /* 0x000fe2000001002a */
[----:B------:R-:W-:-:S05]  /*2180*/  FADD.FTZ.RZ R23, R24, 1 ;  /* 0x3f80000018177421 */ /* 0x000fca000001c000 */
[----:B------:R-:W-:Y:S01]  /*2190*/  IADD3 R33, R23, -0x3f400000, RZ ;  /* 0xc0c0000017217810 */ /* 0x000fe20007ffe0ff */
[----:B------:R-:W-:-:S03]  /*21a0*/  FFMA.FTZ R23, R45, 0.69314718246459960938, R44 ;  /* 0x3f3172182d177823 */ /* 0x000fc6000001002c */
[----:B------:R-:W-:Y:S01]  /*21b0*/  LOP3.LUT R45, R33, 0xff800000, RZ, 0xc0, !PT ;  /* 0xff800000212d7812 */ /* 0x000fe200078ec0ff */
[----:B------:R-:W-:Y:S06]  /*21c0*/  @!P0 BRA `(.L_x_11) ;  /* 0x0000000000148947 */ /* 0x000fec0003800000 */
[----:B------:R-:W-:-:S13]  /*21d0*/  ISETP.GE.AND P0, PT, R50, -0x407fffff, PT ;  /* 0xbf8000013200780c */ /* 0x000fda0003f06270 */
[----:B------:R-:W-:-:S05]  /*21e0*/  @P0 MOV R33, 0x7f800000 ;  /* 0x7f80000000210802 */ /* 0x000fca0000000f00 */
[C---:B------:R-:W-:Y:S01]  /*21f0*/  @P0 FFMA.FTZ R52, R50.reuse, R33, +INF ;  /* 0x7f80000032340423 */ /* 0x040fe20000010021 */
[----:B------:R-:W-:-:S04]  /*2200*/  FSETP.NEU.AND P0, PT, R50, RZ, PT ;  /* 0x000000ff3200720b */ /* 0x000fc80003f0d000 */
[----:B------:R-:W-:-:S09]  /*2210*/  FSEL R52, R52, -RZ, P0 ;  /* 0x800000ff34347208 */ /* 0x000fd20000000000 */
.L_x_11:
[----:B------:R-:W-:Y:S05]  /*2220*/  BSYNC B0 ;  /* 0x0000000000007941 */ /* 0x000fea0003800000 */
.L_x_10:
[----:B------:R-:W-:Y:S01]  /*2230*/  IADD3 R33, -R45, 0x40800000, RZ ;  /* 0x408000002d217810 */ /* 0x000fe20007ffe1ff */
[----:B------:R-:W-:Y:S01]  /*2240*/  FMUL R47, R11, 1.4426950216293334961 ;  /* 0x3fb8aa3b0b2f7820 */ /* 0x000fe20000400000 */
[----:B------:R-:W-:Y:S01]  /*2250*/  ISETP.GE.U32.AND P2, PT, R54, 0x7f800000, PT ;  /* 0x7f8000003600780c */ /* 0x000fe20003f46070 */
[----:B------:R-:W-:Y:S01]  /*2260*/  BSSY B0, `(.L_x_12) ;  /* 0x000002f000007945 */ /* 0x000fe20003800000 */
[----:B------:R-:W-:Y:S01]  /*2270*/  I2FP.F32.S32 R51, R51 ;  /* 0x0000003300337245 */ /* 0x000fe20000201400 */
[----:B------:R-:W-:Y:S01]  /*2280*/  FFMA.FTZ R42, R33, R0, -1 ;  /* 0xbf800000212a7423 */ /* 0x000fe20000010000 */
[----:B------:R-:W-:Y:S02]  /*2290*/  IADD3 R33, R24, -R45, RZ ;  /* 0x8000002d18217210 */ /* 0x000fe40007ffe0ff */
[----:B------:R-:W-:Y:S01]  /*22a0*/  FSETP.GEU.AND P0, PT, R47, -126, PT ;  /* 0xc2fc00002f00780b */ /* 0x000fe20003f0e000 */
[----:B------:R-:W-:Y:S01]  /*22b0*/  FMUL R50, R51, 1.1920928955078125e-07 ;  /* 0x3400000033327820 */ /* 0x000fe20000400000 */
[----:B------:R-:W-:Y:S01]  /*22c0*/  ISETP.GE.U32.AND P3, PT, R21, 0x7f800000, PT ;  /* 0x7f8000001500780c */ /* 0x000fe20003f66070 */
[----:B------:R-:W-:Y:S01]  /*22d0*/  FADD R42, R33, R42 ;  /* 0x0000002a212a7221 */ /* 0x000fe20000000000 */
[----:B------:R-:W-:Y:S01]  /*22e0*/  ISETP.GE.U32.AND P1, PT, R22, 0x7f800000, PT ;  /* 0x7f8000001600780c */ /* 0x000fe20003f26070 */
[----:B------:R-:W-:-:S02]  /*22f0*/  FFMA.FTZ R49, R50, 0.69314718246459960938, R49 ;  /* 0x3f31721832317823 */ /* 0x000fc40000010031 */
[----:B------:R-:W-:-:S04]  /*2300*/  FFMA.FTZ R33, R42, -R37, 0.10546888411045074463 ;  /* 0x3dd800122a217423 */ /* 0x000fc80000010825 */
[C---:B------:R-:W-:Y:S02]  /*2310*/  FFMA.FTZ R33, R42.reuse, R33, -0.13229703903198242188 ;  /* 0xbe0778e02a217423 */ /* 0x040fe40000010021 */
[----:B------:R-:W-:Y:S02]  /*2320*/  @!P0 FMUL R47, R47, 0.5 ;  /* 0x3f0000002f2f8820 */ /* 0x000fe40000400000 */
[----:B------:R-:W-:-:S04]  /*2330*/  FFMA.FTZ R33, R42, R33, 0.14491446316242218018 ;  /* 0x3e1464752a217423 */ /* 0x000fc80000010021 */
[----:B------:R-:W-:-:S04]  /*2340*/  FFMA.FTZ R33, R42, R33, -0.16641564667224884033 ;  /* 0xbe2a68dd2a217423 */ /* 0x000fc80000010021 */
[C---:B------:R-:W-:Y:S02]  /*2350*/  FFMA.FTZ R53, R42.reuse, R33, 0.19988867640495300293 ;  /* 0x3e4caf9e2a357423 */ /* 0x040fe40000010021 */
[----:B------:R-:W0:Y:S02]  /*2360*/  MUFU.EX2 R33, R47 ;  /* 0x0000002f00217308 */ /* 0x000e240000000800 */
[----:B------:R-:W-:-:S04]  /*2370*/  FFMA.FTZ R53, R42, R53, -0.25000196695327758789 ;  /* 0xbe8000422a357423 */ /* 0x000fc80000010035 */
[----:B------:R-:W-:-:S04]  /*2380*/  FFMA.FTZ R53, R42, R53, 0.33333510160446166992 ;  /* 0x3eaaaae62a357423 */ /* 0x000fc80000010035 */
[----:B------:R-:W-:-:S04]  /*2390*/  FFMA.FTZ R53, R42, R53, -0.5 ;  /* 0xbf0000002a357423 */ /* 0x000fc80000010035 */
[----:B------:R-:W-:Y:S01]  /*23a0*/  FMUL R53, R42, R53 ;  /* 0x000000352a357220 */ /* 0x000fe20000400000 */
[----:B0-----:R-:W-:Y:S01]  /*23b0*/  @!P0 FMUL R33, R33, R33 ;  /* 0x0000002121218220 */ /* 0x001fe20000400000 */
[----:B------:R-:W-:Y:S02]  /*23c0*/  ISETP.GE.U32.AND P0, PT, R20, 0x7f800000, PT ;  /* 0x7f8000001400780c */ /* 0x000fe40003f06070 */
[----:B------:R-:W-:Y:S01]  /*23d0*/  FFMA.FTZ R42, R42, R53, R42 ;  /* 0x000000352a2a7223 */ /* 0x000fe2000001002a */
[----:B------:R-:W-:-:S05]  /*23e0*/  FADD.FTZ.RZ R44, R33, 1 ;  /* 0x3f800000212c7421 */ /* 0x000fca000001c000 */
[----:B------:R-:W-:-:S04]  /*23f0*/  IADD3 R44, R44, -0x3f400000, RZ ;  /* 0xc0c000002c2c7810 */ /* 0x000fc80007ffe0ff */
[----:B------:R-:W-:-:S04]  /*2400*/  LOP3.LUT R44, R44, 0xff800000, RZ, 0xc0, !PT ;  /* 0xff8000002c2c7812 */ /* 0x000fc800078ec0ff */
[----:B------:R-:W-:-:S05]  /*2410*/  IADD3 R53, -R44, 0x40800000, RZ ;  /* 0x408000002c357810 */ /* 0x000fca0007ffe1ff */
[----:B------:R-:W-:Y:S01]  /*2420*/  FFMA.FTZ R53, R53, R0, -1 ;  /* 0xbf80000035357423 */ /* 0x000fe20000010000 */
[----:B------:R-:W-:-:S05]  /*2430*/  IADD3 R0, R33, -R44, RZ ;  /* 0x8000002c21007210 */ /* 0x000fca0007ffe0ff */
        /* <DEDUP_REMOVED lines=11> */
[----:B------:R-:W-:Y:S06]  /*24f0*/  @!P2 BRA `(.L_x_13) ;  /* 0x000000000014a947 */ /* 0x000fec0003800000 */
[----:B------:R-:W-:-:S13]  /*2500*/  ISETP.GE.AND P2, PT, R54, -0x407fffff, PT ;  /* 0xbf8000013600780c */ /* 0x000fda0003f46270 */
[----:B------:R-:W-:-:S05]  /*2510*/  @P2 MOV R37, 0x7f800000 ;  /* 0x7f80000000252802 */ /* 0x000fca0000000f00 */
[C---:B------:R-:W-:Y:S01]  /*2520*/  @P2 FFMA.FTZ R49, R54.reuse, R37, +INF ;  /* 0x7f80000036312423 */ /* 0x040fe20000010025 */
[----:B------:R-:W-:-:S04]  /*2530*/  FSETP.NEU.AND P2, PT, R54, RZ, PT ;  /* 0x000000ff3600720b */ /* 0x000fc80003f4d000 */
[----:B------:R-:W-:-:S09]  /*2540*/  FSEL R49, R49, -RZ, P2 ;  /* 0x800000ff31317208 */ /* 0x000fd20001000000 */
.L_x_13:
[----:B------:R-:W-:Y:S05]  /*2550*/  BSYNC B0 ;  /* 0x0000000000007941 */ /* 0x000fea0003800000 */
.L_x_12:
[----:B------:R-:W-:Y:S04]  /*2560*/  BSSY B0, `(.L_x_14) ;  /* 0x0000007000007945 */ /* 0x000fe80003800000 */
[----:B------:R-:W-:Y:S05]  /*2570*/  @!P3 BRA `(.L_x_15) ;  /* 0x000000000014b947 */ /* 0x000fea0003800000 */
[----:B------:R-:W-:-:S13]  /*2580*/  ISETP.GE.AND P2, PT, R21, -0x407fffff, PT ;  /* 0xbf8000011500780c */ /* 0x000fda0003f46270 */
[----:B------:R-:W-:-:S05]  /*2590*/  @P2 MOV R50, 0x7f800000 ;  /* 0x7f80000000322802 */ /* 0x000fca0000000f00 */
[C---:B------:R-:W-:Y:S01]  /*25a0*/  @P2 FFMA.FTZ R15, R21.reuse, R50, +INF ;  /* 0x7f800000150f2423 */ /* 0x040fe20000010032 */
[----:B------:R-:W-:-:S04]  /*25b0*/  FSETP.NEU.AND P2, PT, R21, RZ, PT ;  /* 0x000000ff1500720b */ /* 0x000fc80003f4d000 */
[----:B------:R-:W-:-:S09]  /*25c0*/  FSEL R15, R15, -RZ, P2 ;  /* 0x800000ff0f0f7208 */ /* 0x000fd20001000000 */
.L_x_15:
[----:B------:R-:W-:Y:S05]  /*25d0*/  BSYNC B0 ;  /* 0x0000000000007941 */ /* 0x000fea0003800000 */
.L_x_14:
[----:B------:R-:W-:Y:S04]  /*25e0*/  BSSY B0, `(.L_x_16) ;  /* 0x0000007000007945 */ /* 0x000fe80003800000 */
[----:B------:R-:W-:Y:S05]  /*25f0*/  @!P0 BRA `(.L_x_17) ;  /* 0x0000000000148947 */ /* 0x000fea0003800000 */
[----:B------:R-:W-:-:S13]  /*2600*/  ISETP.GE.AND P0, PT, R20, -0x407fffff, PT ;  /* 0xbf8000011400780c */ /* 0x000fda0003f06270 */
[----:B------:R-:W-:-:S05]  /*2610*/  @P0 MOV R21, 0x7f800000 ;  /* 0x7f80000000150802 */ /* 0x000fca0000000f00 */
[C---:B------:R-:W-:Y:S01]  /*2620*/  @P0 FFMA.FTZ R38, R20.reuse, R21, +INF ;  /* 0x7f80000014260423 */ /* 0x040fe20000010015 */
[----:B------:R-:W-:-:S04]  /*2630*/  FSETP.NEU.AND P0, PT, R20, RZ, PT ;  /* 0x000000ff1400720b */ /* 0x000fc80003f0d000 */
[----:B------:R-:W-:-:S09]  /*2640*/  FSEL R38, R38, -RZ, P0 ;  /* 0x800000ff26267208 */ /* 0x000fd20000000000 */
.L_x_17:
[----:B------:R-:W-:Y:S05]  /*2650*/  BSYNC B0 ;  /* 0x0000000000007941 */ /* 0x000fea0003800000 */
.L_x_16:
[----:B------:R-:W-:Y:S04]  /*2660*/  BSSY B0, `(.L_x_18) ;  /* 0x0000007000007945 */ /* 0x000fe80003800000 */
[----:B------:R-:W-:Y:S05]  /*2670*/  @!P1 BRA `(.L_x_19) ;  /* 0x0000000000149947 */ /* 0x000fea0003800000 */
[----:B------:R-:W-:-:S13]  /*2680*/  ISETP.GE.AND P0, PT, R22, -0x407fffff, PT ;  /* 0xbf8000011600780c */ /* 0x000fda0003f06270 */
[----:B------:R-:W-:-:S05]  /*2690*/  @P0 MOV R21, 0x7f800000 ;  /* 0x7f80000000150802 */ /* 0x000fca0000000f00 */
[C---:B------:R-:W-:Y:S01]  /*26a0*/  @P0 FFMA.FTZ R27, R22.reuse, R21, +INF ;  /* 0x7f800000161b0423 */ /* 0x040fe20000010015 */
[----:B------:R-:W-:-:S04]  /*26b0*/  FSETP.NEU.AND P0, PT, R22, RZ, PT ;  /* 0x000000ff1600720b */ /* 0x000fc80003f0d000 */
[----:B------:R-:W-:-:S09]  /*26c0*/  FSEL R27, R27, -RZ, P0 ;  /* 0x800000ff1b1b7208 */ /* 0x000fd20000000000 */
.L_x_19:
[----:B------:R-:W-:Y:S05]  /*26d0*/  BSYNC B0 ;  /* 0x0000000000007941 */ /* 0x000fea0003800000 */
.L_x_18:
[----:B------:R-:W-:Y:S01]  /*26e0*/  ISETP.GE.U32.AND P6, PT, R6, 0x7f800000, PT ;  /* 0x7f8000000600780c */ /* 0x000fe20003fc6070 */
[----:B------:R-:W-:Y:S01]  /*26f0*/  BSSY B0, `(.L_x_20) ;  /* 0x0000019000007945 */ /* 0x000fe20003800000 */
[----:B------:R-:W-:Y:S02]  /*2700*/  I2FP.F32.S32 R40, R40 ;  /* 0x0000002800287245 */ /* 0x000fe40000201400 */
[----:B------:R-:W-:Y:S02]  /*2710*/  I2FP.F32.S32 R45, R45 ;  /* 0x0000002d002d7245 */ /* 0x000fe40000201400 */
[----:B------:R-:W-:Y:S01]  /*2720*/  I2FP.F32.S32 R44, R44 ;  /* 0x0000002c002c7245 */ /* 0x000fe20000201400 */
[----:B------:R-:W-:Y:S01]  /*2730*/  FMUL R21, R40, 1.1920928955078125e-07 ;  /* 0x3400000028157820 */ /* 0x000fe20000400000 */
[----:B------:R-:W-:Y:S01]  /*2740*/  I2FP.F32.S32 R41, R41 ;  /* 0x0000002900297245 */ /* 0x000fe20000201400 */
[----:B------:R-:W-:Y:S01]  /*2750*/  FMUL R45, R45, 1.1920928955078125e-07 ;  /* 0x340000002d2d7820 */ /* 0x000fe20000400000 */
[----:B------:R-:W-:Y:S01]  /*2760*/  FSETP.GT.AND P0, PT, R28, 20, PT ;  /* 0x41a000001c00780b */ /* 0x000fe20003f04000 */
[----:B------:R-:W-:Y:S01]  /*2770*/  FMUL R37, R44, 1.1920928955078125e-07 ;  /* 0x340000002c257820 */ /* 0x000fe20000400000 */
[----:B------:R-:W-:Y:S01]  /*2780*/  FFMA.FTZ R22, R21, 0.69314718246459960938, R46 ;  /* 0x3f31721815167823 */ /* 0x000fe2000001002e */
[----:B------:R-:W-:Y:S01]  /*2790*/  FMUL R41, R41, 1.1920928955078125e-07 ;  /* 0x3400000029297820 */ /* 0x000fe20000400000 */
[----:B------:R-:W-:Y:S01]  /*27a0*/  ISETP.GE.U32.AND P1, PT, R7, 0x7f800000, PT ;  /* 0x7f8000000700780c */ /* 0x000fe20003f26070 */
[----:B------:R-:W-:Y:S01]  /*27b0*/  FFMA.FTZ R21, R45, 0.69314718246459960938, R42 ;  /* 0x3f3172182d157823 */ /* 0x000fe2000001002a */
[----:B------:R-:W-:Y:S01]  /*27c0*/  ISETP.GE.U32.AND P2, PT, R26, 0x7f800000, PT ;  /* 0x7f8000001a00780c */ /* 0x000fe20003f46070 */
[----:B------:R-:W-:Y:S01]  /*27d0*/  FFMA.FTZ R20, R37, 0.69314718246459960938, R0 ;  /* 0x3f31721825147823 */ /* 0x000fe20000010000 */
[----:B------:R-:W-:Y:S01]  /*27e0*/  ISETP.GE.U32.AND P3, PT, R39, 0x7f800000, PT ;  /* 0x7f8000002700780c */ /* 0x000fe20003f66070 */
[----:B------:R-:W-:Y:S01]  /*27f0*/  FFMA.FTZ R34, R41, 0.69314718246459960938, R34 ;  /* 0x3f31721829227823 */ /* 0x000fe20000010022 */
[----:B------:R-:W-:-:S02]  /*2800*/  ISETP.GE.U32.AND P4, PT, R24, 0x7f800000, PT ;  /* 0x7f8000001800780c */ /* 0x000fc40003f86070 */
[----:B------:R-:W-:Y:S01]  /*2810*/  ISETP.GE.U32.AND P5, PT, R33, 0x7f800000, PT ;  /* 0x7f8000002100780c */ /* 0x000fe20003fa6070 */
[----:B------:R-:W-:-:S12]  /*2820*/  @!P6 BRA `(.L_x_21) ;  /* 0x000000000014e947 */ /* 0x000fd80003800000 */
[----:B------:R-:W-:-:S13]  /*2830*/  ISETP.GE.AND P6, PT, R6, -0x407fffff, PT ;  /* 0xbf8000010600780c */ /* 0x000fda0003fc6270 */
[----:B------:R-:W-:-:S05]  /*2840*/  @P6 MOV R37, 0x7f800000 ;  /* 0x7f80000000256802 */ /* 0x000fca0000000f00 */
[C---:B------:R-:W-:Y:S01]  /*2850*/  @P6 FFMA.FTZ R34, R6.reuse, R37, +INF ;  /* 0x7f80000006226423 */ /* 0x040fe20000010025 */
[----:B------:R-:W-:-:S04]  /*2860*/  FSETP.NEU.AND P6, PT, R6, RZ, PT ;  /* 0x000000ff0600720b */ /* 0x000fc80003fcd000 */
[----:B------:R-:W-:-:S09]  /*2870*/  FSEL R34, R34, -RZ, P6 ;  /* 0x800000ff22227208 */ /* 0x000fd20003000000 */
.L_x_21:
[----:B------:R-:W-:Y:S05]  /*2880*/  BSYNC B0 ;  /* 0x0000000000007941 */ /* 0x000fea0003800000 */
.L_x_20:
[----:B------:R-:W-:Y:S04]  /*2890*/  BSSY B0, `(.L_x_22) ;  /* 0x0000007000007945 */ /* 0x000fe80003800000 */
[----:B------:R-:W-:Y:S05]  /*28a0*/  @!P1 BRA `(.L_x_23) ;  /* 0x0000000000149947 */ /* 0x000fea0003800000 */
[C---:B------:R-:W-:Y:S02]  /*28b0*/  ISETP.GE.AND P1, PT, R7.reuse, -0x407fffff, PT ;  /* 0xbf8000010700780c */ /* 0x040fe40003f26270 */
[----:B------:R-:W-:-:S11]  /*28c0*/  FSETP.NEU.AND P6, PT, R7, RZ, PT ;  /* 0x000000ff0700720b */ /* 0x000fd60003fcd000 */
[----:B------:R-:W-:-:S05]  /*28d0*/  @P1 MOV R0, 0x7f800000 ;  /* 0x7f80000000001802 */ /* 0x000fca0000000f00 */
[----:B------:R-:W-:-:S05]  /*28e0*/  @P1 FFMA.FTZ R14, R7, R0, +INF ;  /* 0x7f800000070e1423 */ /* 0x000fca0000010000 */
[----:B------:R-:W-:-:S07]  /*28f0*/  FSEL R14, R14, -RZ, P6 ;  /* 0x800000ff0e0e7208 */ /* 0x000fce0003000000 */
.L_x_23:
[----:B------:R-:W-:Y:S05]  /*2900*/  BSYNC B0 ;  /* 0x0000000000007941 */ /* 0x000fea0003800000 */
.L_x_22:
[----:B------:R-:W-:Y:S04]  /*2910*/  BSSY B0, `(.L_x_24) ;  /* 0x0000007000007945 */ /* 0x000fe80003800000 */
[----:B------:R-:W-:Y:S05]  /*2920*/  @!P2 BRA `(.L_x_25) ;  /* 0x000000000014a947 */ /* 0x000fea0003800000 */
[C---:B------:R-:W-:Y:S02]  /*2930*/  ISETP.GE.AND P1, PT, R26.reuse, -0x407fffff, PT ;  /* 0xbf8000011a00780c */ /* 0x040fe40003f26270 */
[----:B------:R-:W-:-:S11]  /*2940*/  FSETP.NEU.AND P2, PT, R26, RZ, PT ;  /* 0x000000ff1a00720b */ /* 0x000fd60003f4d000 */
[----:B------:R-:W-:-:S05]  /*2950*/  @P1 MOV R7, 0x7f800000 ;  /* 0x7f80000000071802 */ /* 0x000fca0000000f00 */
[----:B------:R-:W-:-:S05]  /*2960*/  @P1 FFMA.FTZ R23, R26, R7, +INF ;  /* 0x7f8000001a171423 */ /* 0x000fca0000010007 */
[----:B------:R-:W-:-:S07]  /*2970*/  FSEL R23, R23, -RZ, P2 ;  /* 0x800000ff17177208 */ /* 0x000fce0001000000 */
.L_x_25:
[----:B------:R-:W-:Y:S05]  /*2980*/  BSYNC B0 ;  /* 0x0000000000007941 */ /* 0x000fea0003800000 */
.L_x_24:
[----:B------:R-:W-:Y:S04]  /*2990*/  BSSY B0, `(.L_x_26) ;  /* 0x0000007000007945 */ /* 0x000fe80003800000 */
[----:B------:R-:W-:Y:S05]  /*29a0*/  @!P3 BRA `(.L_x_27) ;  /* 0x000000000014b947 */ /* 0x000fea0003800000 */
[C---:B------:R-:W-:Y:S02]  /*29b0*/  ISETP.GE.AND P1, PT, R39.reuse, -0x407fffff, PT ;  /* 0xbf8000012700780c */ /* 0x040fe40003f26270 */
[----:B------:R-:W-:-:S11]  /*29c0*/  FSETP.NEU.AND P2, PT, R39, RZ, PT ;  /* 0x000000ff2700720b */ /* 0x000fd60003f4d000 */
[----:B------:R-:W-:-:S05]  /*29d0*/  @P1 MOV R0, 0x7f800000 ;  /* 0x7f80000000001802 */ /* 0x000fca0000000f00 */
[----:B------:R-:W-:-:S05]  /*29e0*/  @P1 FFMA.FTZ R22, R39, R0, +INF ;  /* 0x7f80000027161423 */ /* 0x000fca0000010000 */
[----:B------:R-:W-:-:S07]  /*29f0*/  FSEL R22, R22, -RZ, P2 ;  /* 0x800000ff16167208 */ /* 0x000fce0001000000 */
.L_x_27:
[----:B------:R-:W-:Y:S05]  /*2a00*/  BSYNC B0 ;  /* 0x0000000000007941 */ /* 0x000fea0003800000 */
.L_x_26:
[----:B------:R-:W-:Y:S04]  /*2a10*/  BSSY B0, `(.L_x_28) ;  /* 0x0000007000007945 */ /* 0x000fe80003800000 */
[----:B------:R-:W-:Y:S05]  /*2a20*/  @!P4 BRA `(.L_x_29) ;  /* 0x000000000014c947 */ /* 0x000fea0003800000 */
[C---:B------:R-:W-:Y:S02]  /*2a30*/  ISETP.GE.AND P1, PT, R24.reuse, -0x407fffff, PT ;  /* 0xbf8000011800780c */ /* 0x040fe40003f26270 */
[----:B------:R-:W-:-:S11]  /*2a40*/  FSETP.NEU.AND P2, PT, R24, RZ, PT ;  /* 0x000000ff1800720b */ /* 0x000fd60003f4d000 */
[----:B------:R-:W-:-:S05]  /*2a50*/  @P1 MOV R7, 0x7f800000 ;  /* 0x7f80000000071802 */ /* 0x000fca0000000f00 */
[----:B------:R-:W-:-:S05]  /*2a60*/  @P1 FFMA.FTZ R21, R24, R7, +INF ;  /* 0x7f80000018151423 */ /* 0x000fca0000010007 */
[----:B------:R-:W-:-:S07]  /*2a70*/  FSEL R21, R21, -RZ, P2 ;  /* 0x800000ff15157208 */ /* 0x000fce0001000000 */
.L_x_29:
[----:B------:R-:W-:Y:S05]  /*2a80*/  BSYNC B0 ;  /* 0x0000000000007941 */ /* 0x000fea0003800000 */
.L_x_28:
[----:B------:R-:W-:Y:S04]  /*2a90*/  BSSY B0, `(.L_x_30) ;  /* 0x0000007000007945 */ /* 0x000fe80003800000 */
[----:B------:R-:W-:Y:S05]  /*2aa0*/  @!P5 BRA `(.L_x_31) ;  /* 0x000000000014d947 */ /* 0x000fea0003800000 */
[C---:B------:R-:W-:Y:S02]  /*2ab0*/  ISETP.GE.AND P1, PT, R33.reuse, -0x407fffff, PT ;  /* 0xbf8000012100780c */ /* 0x040fe40003f26270 */
[----:B------:R-:W-:-:S11]  /*2ac0*/  FSETP.NEU.AND P2, PT, R33, RZ, PT ;  /* 0x000000ff2100720b */ /* 0x000fd60003f4d000 */
[----:B------:R-:W-:-:S05]  /*2ad0*/  @P1 MOV R0, 0x7f800000 ;  /* 0x7f80000000001802 */ /* 0x000fca0000000f00 */
[----:B------:R-:W-:-:S05]  /*2ae0*/  @P1 FFMA.FTZ R20, R33, R0, +INF ;  /* 0x7f80000021141423 */ /* 0x000fca0000010000 */
[----:B------:R-:W-:-:S07]  /*2af0*/  FSEL R20, R20, -RZ, P2 ;  /* 0x800000ff14147208 */ /* 0x000fce0001000000 */
.L_x_31:
[----:B------:R-:W-:Y:S05]  /*2b00*/  BSYNC B0 ;  /* 0x0000000000007941 */ /* 0x000fea0003800000 */
.L_x_30:
[----:B------:R-:W-:Y:S01]  /*2b10*/  FSEL R25, R28, R25, P0 ;  /* 0x000000191c197208 */ /* 0x000fe20000000000 */
[----:B------:R-:W-:Y:S01]  /*2b20*/  BSSY B0, `(.L_x_32) ;  /* 0x0000018000007945 */ /* 0x000fe20003800000 */
[----:B------:R-:W-:Y:S02]  /*2b30*/  FSETP.GT.AND P0, PT, R29, 20, PT ;  /* 0x41a000001d00780b */ /* 0x000fe40003f04000 */
[----:B------:R-:W-:Y:S01]  /*2b40*/  FSETP.GT.AND P2, PT, R30, 20, PT ;  /* 0x41a000001e00780b */ /* 0x000fe20003f44000 */
[----:B------:R-:W-:Y:S01]  /*2b50*/  FADD.FTZ R26, |R25|, -RZ ;  /* 0x800000ff191a7221 */ /* 0x000fe20000010200 */
[----:B------:R-:W-:-:S04]  /*2b60*/  FSEL R6, R29, R48, P0 ;  /* 0x000000301d067208 */ /* 0x000fc80000000000 */
[----:B------:R-:W-:-:S13]  /*2b70*/  FSETP.GE.AND P1, PT, R26, 0.60000002384185791016, PT ;  /* 0x3f19999a1a00780b */ /* 0x000fda0003f26000 */
[----:B------:R-:W-:Y:S05]  /*2b80*/  @!P1 BRA `(.L_x_33) ;  /* 0x0000000000289947 */ /* 0x000fea0003800000 */
[C---:B------:R-:W-:Y:S01]  /*2b90*/  FMUL R0, R26.reuse, 2.8853900432586669922 ;  /* 0x4038aa3b1a007820 */ /* 0x040fe20000400000 */
[----:B------:R-:W-:Y:S01]  /*2ba0*/  HFMA2.MMA R7, -RZ, RZ, 1.875, 0 ;  /* 0x3f800000ff077435 */ /* 0x000fe200000001ff */
[----:B------:R-:W-:-:S04]  /*2bb0*/  FSETP.GE.AND P0, PT, R26, 9.010913848876953125, PT ;  /* 0x41102cb41a00780b */ /* 0x000fc80003f06000 */
[----:B------:R-:W0:Y:S02]  /*2bc0*/  MUFU.EX2 R0, R0 ;  /* 0x0000000000007308 */ /* 0x000e240000000800 */
[----:B0-----:R-:W-:-:S06]  /*2bd0*/  FADD R24, R0, 1 ;  /* 0x3f80000000187421 */ /* 0x001fcc0000000000 */
[----:B------:R-:W0:Y:S02]  /*2be0*/  MUFU.RCP R24, R24 ;  /* 0x0000001800187308 */ /* 0x000e240000001000 */
[----:B0-----:R-:W-:-:S05]  /*2bf0*/  FFMA.FTZ R7, R24, -2, R7 ;  /* 0xc000000018077823 */ /* 0x001fca0000010007 */
[----:B------:R-:W-:-:S04]  /*2c00*/  FSEL R7, R7, 1, !P0 ;  /* 0x3f80000007077808 */ /* 0x000fc80004000000 */
[----:B------:R-:W-:Y:S01]  /*2c10*/  LOP3.LUT R7, R7, 0x80000000, R25, 0xf8, !PT ;  /* 0x8000000007077812 */ /* 0x000fe200078ef819 */
[----:B------:R-:W-:Y:S06]  /*2c20*/  BRA `(.L_x_34) ;  /* 0x00000000001c7947 */ /* 0x000fec0003800000 */
.L_x_33:
[----:B------:R-:W-:Y:S01]  /*2c30*/  MOV R0, 0x3c80f082 ;  /* 0x3c80f08200007802 */ /* 0x000fe20000000f00 */
[----:B------:R-:W-:-:S04]  /*2c40*/  FMUL R7, R25, R25 ;  /* 0x0000001919077220 */ /* 0x000fc80000400000 */
[----:B------:R-:W-:-:S04]  /*2c50*/  FFMA.FTZ R0, R7, R0, -0.052303962409496307373 ;  /* 0xbd563cae07007423 */ /* 0x000fc80000010000 */
[----:B------:R-:W-:-:S04]  /*2c60*/  FFMA.FTZ R0, R7, R0, 0.1331529766321182251 ;  /* 0x3e08594107007423 */ /* 0x000fc80000010000 */
[----:B------:R-:W-:-:S04]  /*2c70*/  FFMA.FTZ R0, R7, R0, -0.33332768082618713379 ;  /* 0xbeaaa9ed07007423 */ /* 0x000fc80000010000 */
[----:B------:R-:W-:-:S04]  /*2c80*/  FFMA.FTZ R0, R7, R0, RZ ;  /* 0x0000000007007223 */ /* 0x000fc800000100ff */
[----:B------:R-:W-:-:S07]  /*2c90*/  FFMA.FTZ R7, R25, R0, R25 ;  /* 0x0000000019077223 */ /* 0x000fce0000010019 */
.L_x_34:
[----:B------:R-:W-:Y:S05]  /*2ca0*/  BSYNC B0 ;  /* 0x0000000000007941 */ /* 0x000fea0003800000 */
.L_x_32:
[----:B------:R-:W-:Y:S01]  /*2cb0*/  FADD.FTZ R37, |R6|, -RZ ;  /* 0x800000ff06257221 */ /* 0x000fe20000010200 */
[----:B------:R-:W-:Y:S01]  /*2cc0*/  BSSY B0, `(.L_x_35) ;  /* 0x0000016000007945 */ /* 0x000fe20003800000 */
[----:B------:R-:W-:Y:S02]  /*2cd0*/  FSETP.GT.AND P1, PT, R31, 20, PT ;  /* 0x41a000001f00780b */ /* 0x000fe40003f24000 */
[----:B------:R-:W-:Y:S02]  /*2ce0*/  FSEL R25, R30, R43, P2 ;  /* 0x0000002b1e197208 */ /* 0x000fe40001000000 */
        /* <DEDUP_REMOVED lines=12> */
.L_x_36:
[----:B------:R-:W-:Y:S01]  /*2db0*/  MOV R0, 0x3c80f082 ;  /* 0x3c80f08200007802 */ /* 0x000fe20000000f00 */
[----:B------:R-:W-:-:S04]  /*2dc0*/  FMUL R33, R6, R6 ;  /* 0x0000000606217220 */ /* 0x000fc80000400000 */
[----:B------:R-:W-:-:S04]  /*2dd0*/  FFMA.FTZ R0, R33, R0, -0.052303962409496307373 ;  /* 0xbd563cae21007423 */ /* 0x000fc80000010000 */
[----:B------:R-:W-:-:S04]  /*2de0*/  FFMA.FTZ R0, R33, R0, 0.1331529766321182251 ;  /* 0x3e08594121007423 */ /* 0x000fc80000010000 */
[----:B------:R-:W-:-:S04]  /*2df0*/  FFMA.FTZ R0, R33, R0, -0.33332768082618713379 ;  /* 0xbeaaa9ed21007423 */ /* 0x000fc80000010000 */
[----:B------:R-:W-:-:S04]  /*2e00*/  FFMA.FTZ R33, R33, R0, RZ ;  /* 0x0000000021217223 */ /* 0x000fc800000100ff */
[----:B------:R-:W-:-:S07]  /*2e10*/  FFMA.FTZ R6, R6, R33, R6 ;  /* 0x0000002106067223 */ /* 0x000fce0000010006 */
.L_x_37:
[----:B------:R-:W-:Y:S05]  /*2e20*/  BSYNC B0 ;  /* 0x0000000000007941 */ /* 0x000fea0003800000 */
.L_x_35:
        /* <DEDUP_REMOVED lines=16> */
.L_x_39:
[----:B------:R-:W-:Y:S01]  /*2f30*/  MOV R0, 0x3c80f082 ;  /* 0x3c80f08200007802 */ /* 0x000fe20000000f00 */
[----:B------:R-:W-:-:S04]  /*2f40*/  FMUL R33, R25, R25 ;  /* 0x0000001919217220 */ /* 0x000fc80000400000 */
[----:B------:R-:W-:-:S04]  /*2f50*/  FFMA.FTZ R0, R33, R0, -0.052303962409496307373 ;  /* 0xbd563cae21007423 */ /* 0x000fc80000010000 */
[----:B------:R-:W-:-:S04]  /*2f60*/  FFMA.FTZ R0, R33, R0, 0.1331529766321182251 ;  /* 0x3e08594121007423 */ /* 0x000fc80000010000 */
[----:B------:R-:W-:-:S04]  /*2f70*/  FFMA.FTZ R0, R33, R0, -0.33332768082618713379 ;  /* 0xbeaaa9ed21007423 */ /* 0x000fc80000010000 */
[----:B------:R-:W-:-:S04]  /*2f80*/  FFMA.FTZ R0, R33, R0, RZ ;  /* 0x0000000021007223 */ /* 0x000fc800000100ff */
[----:B------:R-:W-:-:S07]  /*2f90*/  FFMA.FTZ R25, R25, R0, R25 ;  /* 0x0000000019197223 */ /* 0x000fce0000010019 */
.L_x_40:
[----:B------:R-:W-:Y:S05]  /*2fa0*/  BSYNC B0 ;  /* 0x0000000000007941 */ /* 0x000fea0003800000 */
.L_x_38:
        /* <DEDUP_REMOVED lines=16> */
.L_x_42:
[----:B------:R-:W-:Y:S01]  /*30b0*/  MOV R0, 0x3c80f082 ;  /* 0x3c80f08200007802 */ /* 0x000fe20000000f00 */
[----:B------:R-:W-:-:S04]  /*30c0*/  FMUL R35, R24, R24 ;  /* 0x0000001818237220 */ /* 0x000fc80000400000 */
[----:B------:R-:W-:-:S04]  /*30d0*/  FFMA.FTZ R0, R35, R0, -0.052303962409496307373 ;  /* 0xbd563cae23007423 */ /* 0x000fc80000010000 */
[----:B------:R-:W-:-:S04]  /*30e0*/  FFMA.FTZ R0, R35, R0, 0.1331529766321182251 ;  /* 0x3e08594123007423 */ /* 0x000fc80000010000 */
[----:B------:R-:W-:-:S04]  /*30f0*/  FFMA.FTZ R0, R35, R0, -0.33332768082618713379 ;  /* 0xbeaaa9ed23007423 */ /* 0x000fc80000010000 */
[----:B------:R-:W-:-:S04]  /*3100*/  FFMA.FTZ R35, R35, R0, RZ ;  /* 0x0000000023237223 */ /* 0x000fc800000100ff */
[----:B------:R-:W-:-:S07]  /*3110*/  FFMA.FTZ R24, R24, R35, R24 ;  /* 0x0000002318187223 */ /* 0x000fce0000010018 */
.L_x_43:
[----:B------:R-:W-:Y:S05]  /*3120*/  BSYNC B0 ;  /* 0x0000000000007941 */ /* 0x000fea0003800000 */
.L_x_41:
        /* <DEDUP_REMOVED lines=16> */
.L_x_45:
[----:B------:R-:W-:Y:S01]  /*3230*/  MOV R0, 0x3c80f082 ;  /* 0x3c80f08200007802 */ /* 0x000fe20000000f00 */
[----:B------:R-:W-:-:S04]  /*3240*/  FMUL R35, R33, R33 ;  /* 0x0000002121237220 */ /* 0x000fc80000400000 */
[----:B------:R-:W-:-:S04]  /*3250*/  FFMA.FTZ R0, R35, R0, -0.052303962409496307373 ;  /* 0xbd563cae23007423 */ /* 0x000fc80000010000 */
[----:B------:R-:W-:-:S04]  /*3260*/  FFMA.FTZ R0, R35, R0, 0.1331529766321182251 ;  /* 0x3e08594123007423 */ /* 0x000fc80000010000 */
[----:B------:R-:W-:-:S04]  /*3270*/  FFMA.FTZ R0, R35, R0, -0.33332768082618713379 ;  /* 0xbeaaa9ed23007423 */ /* 0x000fc80000010000 */
[----:B------:R-:W-:-:S04]  /*3280*/  FFMA.FTZ R0, R35, R0, RZ ;  /* 0x0000000023007223 */ /* 0x000fc800000100ff */
[----:B------:R-:W-:-:S07]  /*3290*/  FFMA.FTZ R33, R33, R0, R33 ;  /* 0x0000000021217223 */ /* 0x000fce0000010021 */
.L_x_46:
[----:B------:R-:W-:Y:S05]  /*32a0*/  BSYNC B0 ;  /* 0x0000000000007941 */ /* 0x000fea0003800000 */
.L_x_44:
        /* <DEDUP_REMOVED lines=16> */
.L_x_48:
[----:B------:R-:W-:Y:S01]  /*33b0*/  MOV R0, 0x3c80f082 ;  /* 0x3c80f08200007802 */ /* 0x000fe20000000f00 */
[----:B------:R-:W-:-:S04]  /*33c0*/  FMUL R35, R26, R26 ;  /* 0x0000001a1a237220 */ /* 0x000fc80000400000 */
[----:B------:R-:W-:-:S04]  /*33d0*/  FFMA.FTZ R0, R35, R0, -0.052303962409496307373 ;  /* 0xbd563cae23007423 */ /* 0x000fc80000010000 */
[----:B------:R-:W-:-:S04]  /*33e0*/  FFMA.FTZ R0, R35, R0, 0.1331529766321182251 ;  /* 0x3e08594123007423 */ /* 0x000fc80000010000 */
[----:B------:R-:W-:-:S04]  /*33f0*/  FFMA.FTZ R0, R35, R0, -0.33332768082618713379 ;  /* 0xbeaaa9ed23007423 */ /* 0x000fc80000010000 */
[----:B------:R-:W-:-:S04]  /*3400*/  FFMA.FTZ R35, R35, R0, RZ ;  /* 0x0000000023237223 */ /* 0x000fc800000100ff */
[----:B------:R-:W-:-:S07]  /*3410*/  FFMA.FTZ R26, R26, R35, R26 ;  /* 0x000000231a1a7223 */ /* 0x000fce000001001a */
.L_x_49:
[----:B------:R-:W-:Y:S05]  /*3420*/  BSYNC B0 ;  /* 0x0000000000007941 */ /* 0x000fea0003800000 */
.L_x_47:
        /* <DEDUP_REMOVED lines=16> */
.L_x_51:
[----:B------:R-:W-:Y:S01]  /*3530*/  MOV R0, 0x3c80f082 ;  /* 0x3c80f08200007802 */ /* 0x000fe20000000f00 */
[----:B------:R-:W-:-:S04]  /*3540*/  FMUL R15, R49, R49 ;  /* 0x00000031310f7220 */ /* 0x000fc80000400000 */
[----:B------:R-:W-:-:S04]  /*3550*/  FFMA.FTZ R0, R15, R0, -0.052303962409496307373 ;  /* 0xbd563cae0f007423 */ /* 0x000fc80000010000 */
[----:B------:R-:W-:-:S04]  /*3560*/  FFMA.FTZ R0, R15, R0, 0.1331529766321182251 ;  /* 0x3e0859410f007423 */ /* 0x000fc80000010000 */
[----:B------:R-:W-:-:S04]  /*3570*/  FFMA.FTZ R0, R15, R0, -0.33332768082618713379 ;  /* 0xbeaaa9ed0f007423 */ /* 0x000fc80000010000 */
[----:B------:R-:W-:-:S04]  /*3580*/  FFMA.FTZ R0, R15, R0, RZ ;  /* 0x000000000f007223 */ /* 0x000fc800000100ff */
[----:B------:R-:W-:-:S07]  /*3590*/  FFMA.FTZ R15, R49, R0, R49 ;  /* 0x00000000310f7223 */ /* 0x000fce0000010031 */
.L_x_52:
[----:B------:R-:W-:Y:S05]  /*35a0*/  BSYNC B0 ;  /* 0x0000000000007941 */ /* 0x000fea0003800000 */
.L_x_50:
        /* <DEDUP_REMOVED lines=16> */
.L_x_54:
[----:B------:R-:W-:Y:S01]  /*36b0*/  MOV R0, 0x3c80f082 ;  /* 0x3c80f08200007802 */ /* 0x000fe20000000f00 */
[----:B------:R-:W-:-:S04]  /*36c0*/  FMUL R37, R35, R35 ;  /* 0x0000002323257220 */ /* 0x000fc80000400000 */
[----:B------:R-:W-:-:S04]  /*36d0*/  FFMA.FTZ R0, R37, R0, -0.052303962409496307373 ;  /* 0xbd563cae25007423 */ /* 0x000fc80000010000 */
[----:B------:R-:W-:-:S04]  /*36e0*/  FFMA.FTZ R0, R37, R0, 0.1331529766321182251 ;  /* 0x3e08594125007423 */ /* 0x000fc80000010000 */
[----:B------:R-:W-:-:S04]  /*36f0*/  FFMA.FTZ R0, R37, R0, -0.33332768082618713379 ;  /* 0xbeaaa9ed25007423 */ /* 0x000fc80000010000 */
[----:B------:R-:W-:-:S04]  /*3700*/  FFMA.FTZ R0, R37, R0, RZ ;  /* 0x0000000025007223 */ /* 0x000fc800000100ff */
[----:B------:R-:W-:-:S07]  /*3710*/  FFMA.FTZ R35, R35, R0, R35 ;  /* 0x0000000023237223 */ /* 0x000fce0000010023 */
.L_x_55:
[----:B------:R-:W-:Y:S05]  /*3720*/  BSYNC B0 ;  /* 0x0000000000007941 */ /* 0x000fea0003800000 */
.L_x_53:
        /* <DEDUP_REMOVED lines=16> */
.L_x_57:
[----:B------:R-:W-:Y:S01]  /*3830*/  MOV R0, 0x3c80f082 ;  /* 0x3c80f08200007802 */ /* 0x000fe20000000f00 */
[----:B------:R-:W-:-:S04]  /*3840*/  FMUL R37, R36, R36 ;  /* 0x0000002424257220 */ /* 0x000fc80000400000 */
[----:B------:R-:W-:-:S04]  /*3850*/  FFMA.FTZ R0, R37, R0, -0.052303962409496307373 ;  /* 0xbd563cae25007423 */ /* 0x000fc80000010000 */
[----:B------:R-:W-:-:S04]  /*3860*/  FFMA.FTZ R0, R37, R0, 0.1331529766321182251 ;  /* 0x3e08594125007423 */ /* 0x000fc80000010000 */
[----:B------:R-:W-:-:S04]  /*3870*/  FFMA.FTZ R0, R37, R0, -0.33332768082618713379 ;  /* 0xbeaaa9ed25007423 */ /* 0x000fc80000010000 */
[----:B------:R-:W-:-:S04]  /*3880*/  FFMA.FTZ R37, R37, R0, RZ ;  /* 0x0000000025257223 */ /* 0x000fc800000100ff */
[----:B------:R-:W-:-:S07]  /*3890*/  FFMA.FTZ R36, R36, R37, R36 ;  /* 0x0000002524247223 */ /* 0x000fce0000010024 */
.L_x_58:
[----:B------:R-:W-:Y:S05]  /*38a0*/  BSYNC B0 ;  /* 0x0000000000007941 */ /* 0x000fea0003800000 */
.L_x_56:
        /* <DEDUP_REMOVED lines=16> */
.L_x_60:
[----:B------:R-:W-:Y:S01]  /*39b0*/  MOV R0, 0x3c80f082 ;  /* 0x3c80f08200007802 */ /* 0x000fe20000000f00 */
[----:B------:R-:W-:-:S04]  /*39c0*/  FMUL R37, R27, R27 ;  /* 0x0000001b1b257220 */ /* 0x000fc80000400000 */
[----:B------:R-:W-:-:S04]  /*39d0*/  FFMA.FTZ R0, R37, R0, -0.052303962409496307373 ;  /* 0xbd563cae25007423 */ /* 0x000fc80000010000 */
[----:B------:R-:W-:-:S04]  /*39e0*/  FFMA.FTZ R0, R37, R0, 0.1331529766321182251 ;  /* 0x3e08594125007423 */ /* 0x000fc80000010000 */
[----:B------:R-:W-:-:S04]  /*39f0*/  FFMA.FTZ R0, R37, R0, -0.33332768082618713379 ;  /* 0xbeaaa9ed25007423 */ /* 0x000fc80000010000 */
[----:B------:R-:W-:-:S04]  /*3a00*/  FFMA.FTZ R0, R37, R0, RZ ;  /* 0x0000000025007223 */ /* 0x000fc800000100ff */
[----:B------:R-:W-:-:S07]  /*3a10*/  FFMA.FTZ R27, R27, R0, R27 ;  /* 0x000000001b1b7223 */ /* 0x000fce000001001b */
.L_x_61:
[----:B------:R-:W-:Y:S05]  /*3a20*/  BSYNC B0 ;  /* 0x0000000000007941 */ /* 0x000fea0003800000 */
.L_x_59:
        /* <DEDUP_REMOVED lines=16> */
.L_x_63:
[----:B------:R-:W-:Y:S01]  /*3b30*/  MOV R0, 0x3c80f082 ;  /* 0x3c80f08200007802 */ /* 0x000fe20000000f00 */
[----:B------:R-:W-:-:S04]  /*3b40*/  FMUL R39, R34, R34 ;  /* 0x0000002222277220 */ /* 0x000fc80000400000 */
[----:B------:R-:W-:-:S04]  /*3b50*/  FFMA.FTZ R0, R39, R0, -0.052303962409496307373 ;  /* 0xbd563cae27007423 */ /* 0x000fc80000010000 */
[----:B------:R-:W-:-:S04]  /*3b60*/  FFMA.FTZ R0, R39, R0, 0.1331529766321182251 ;  /* 0x3e08594127007423 */ /* 0x000fc80000010000 */
[----:B------:R-:W-:-:S04]  /*3b70*/  FFMA.FTZ R0, R39, R0, -0.33332768082618713379 ;  /* 0xbeaaa9ed27007423 */ /* 0x000fc80000010000 */
[----:B------:R-:W-:-:S04]  /*3b80*/  FFMA.FTZ R39, R39, R0, RZ ;  /* 0x0000000027277223 */ /* 0x000fc800000100ff */
[----:B------:R-:W-:-:S07]  /*3b90*/  FFMA.FTZ R14, R34, R39, R34 ;  /* 0x00000027220e7223 */ /* 0x000fce0000010022 */
.L_x_64:
[----:B------:R-:W-:Y:S05]  /*3ba0*/  BSYNC B0 ;  /* 0x0000000000007941 */ /* 0x000fea0003800000 */
.L_x_62:
        /* <DEDUP_REMOVED lines=16> */
.L_x_66:
[----:B------:R-:W-:Y:S01]  /*3cb0*/  MOV R0, 0x3c80f082 ;  /* 0x3c80f08200007802 */ /* 0x000fe20000000f00 */
[----:B------:R-:W-:-:S04]  /*3cc0*/  FMUL R39, R37, R37 ;  /* 0x0000002525277220 */ /* 0x000fc80000400000 */
[----:B------:R-:W-:-:S04]  /*3cd0*/  FFMA.FTZ R0, R39, R0, -0.052303962409496307373 ;  /* 0xbd563cae27007423 */ /* 0x000fc80000010000 */
[----:B------:R-:W-:-:S04]  /*3ce0*/  FFMA.FTZ R0, R39, R0, 0.1331529766321182251 ;  /* 0x3e08594127007423 */ /* 0x000fc80000010000 */
[----:B------:R-:W-:-:S04]  /*3cf0*/  FFMA.FTZ R0, R39, R0, -0.33332768082618713379 ;  /* 0xbeaaa9ed27007423 */ /* 0x000fc80000010000 */
[----:B------:R-:W-:-:S04]  /*3d00*/  FFMA.FTZ R0, R39, R0, RZ ;  /* 0x0000000027007223 */ /* 0x000fc800000100ff */
[----:B------:R-:W-:-:S07]  /*3d10*/  FFMA.FTZ R34, R37, R0, R37 ;  /* 0x0000000025227223 */ /* 0x000fce0000010025 */
.L_x_67:
[----:B------:R-:W-:Y:S05]  /*3d20*/  BSYNC B0 ;  /* 0x0000000000007941 */ /* 0x000fea0003800000 */
.L_x_65:
        /* <DEDUP_REMOVED lines=16> */
.L_x_69:
[----:B------:R-:W-:Y:S01]  /*3e30*/  MOV R0, 0x3c80f082 ;  /* 0x3c80f08200007802 */ /* 0x000fe20000000f00 */
[----:B------:R-:W-:-:S04]  /*3e40*/  FMUL R37, R23, R23 ;  /* 0x0000001717257220 */ /* 0x000fc80000400000 */
[----:B------:R-:W-:-:S04]  /*3e50*/  FFMA.FTZ R0, R37, R0, -0.052303962409496307373 ;  /* 0xbd563cae25007423 */ /* 0x000fc80000010000 */
[----:B------:R-:W-:-:S04]  /*3e60*/  FFMA.FTZ R0, R37, R0, 0.1331529766321182251 ;  /* 0x3e08594125007423 */ /* 0x000fc80000010000 */
[----:B------:R-:W-:-:S04]  /*3e70*/  FFMA.FTZ R0, R37, R0, -0.33332768082618713379 ;  /* 0xbeaaa9ed25007423 */ /* 0x000fc80000010000 */
[----:B------:R-:W-:-:S04]  /*3e80*/  FFMA.FTZ R0, R37, R0, RZ ;  /* 0x0000000025007223 */ /* 0x000fc800000100ff */
[----:B------:R-:W-:-:S07]  /*3e90*/  FFMA.FTZ R23, R23, R0, R23 ;  /* 0x0000000017177223 */ /* 0x000fce0000010017 */
.L_x_70:
[----:B------:R-:W-:Y:S05]  /*3ea0*/  BSYNC B0 ;  /* 0x0000000000007941 */ /* 0x000fea0003800000 */
.L_x_68:
        /* <DEDUP_REMOVED lines=16> */
.L_x_72:
[----:B------:R-:W-:Y:S01]  /*3fb0*/  MOV R0, 0x3c80f082 ;  /* 0x3c80f08200007802 */ /* 0x000fe20000000f00 */
[----:B------:R-:W-:-:S04]  /*3fc0*/  FMUL R37, R22, R22 ;  /* 0x0000001616257220 */ /* 0x000fc80000400000 */
[----:B------:R-:W-:-:S04]  /*3fd0*/  FFMA.FTZ R0, R37, R0, -0.052303962409496307373 ;  /* 0xbd563cae25007423 */ /* 0x000fc80000010000 */
[----:B------:R-:W-:-:S04]  /*3fe0*/  FFMA.FTZ R0, R37, R0, 0.1331529766321182251 ;  /* 0x3e08594125007423 */ /* 0x000fc80000010000 */
[----:B------:R-:W-:-:S04]  /*3ff0*/  FFMA.FTZ R0, R37, R0, -0.33332768082618713379 ;  /* 0xbeaaa9ed25007423 */ /* 0x000fc80000010000 */
[----:B------:R-:W-:-:S04]  /*4000*/  FFMA.FTZ R37, R37, R0, RZ ;  /* 0x0000000025257223 */ /* 0x000fc800000100ff */
[----:B------:R-:W-:-:S07]  /*4010*/  FFMA.FTZ R22, R22, R37, R22 ;  /* 0x0000002516167223 */ /* 0x000fce0000010016 */
.L_x_73:
[----:B------:R-:W-:Y:S05]  /*4020*/  BSYNC B0 ;  /* 0x0000000000007941 */ /* 0x000fea0003800000 */
.L_x_71:
[----:B------:R-:W-:Y:S01]  /*4030*/  FADD.FTZ R39, |R21|, -RZ ;  /* 0x800000ff15277221 */ /* 0x000fe20000010200 */
[----:B------:R-:W-:Y:S01]  /*4040*/  BSSY B0, `(.L_x_74) ;  /* 0x0000015000007945 */ /* 0x000fe20003800000 */
[----:B------:R-:W-:-:S03]  /*4050*/  FSEL R20, R11, R20, P1 ;  /* 0x000000140b147208 */ /* 0x000fc60000800000 */
        /* <DEDUP_REMOVED lines=12> */
.L_x_75:
[----:B------:R-:W-:Y:S01]  /*4120*/  MOV R0, 0x3c80f082 ;  /* 0x3c80f08200007802 */ /* 0x000fe20000000f00 */
[----:B------:R-:W-:-:S04]  /*4130*/  FMUL R37, R21, R21 ;  /* 0x0000001515257220 */ /* 0x000fc80000400000 */
[----:B------:R-:W-:-:S04]  /*4140*/  FFMA.FTZ R0, R37, R0, -0.052303962409496307373 ;  /* 0xbd563cae25007423 */ /* 0x000fc80000010000 */
[----:B------:R-:W-:-:S04]  /*4150*/  FFMA.FTZ R0, R37, R0, 0.1331529766321182251 ;  /* 0x3e08594125007423 */ /* 0x000fc80000010000 */
[----:B------:R-:W-:-:S04]  /*4160*/  FFMA.FTZ R0, R37, R0, -0.33332768082618713379 ;  /* 0xbeaaa9ed25007423 */ /* 0x000fc80000010000 */
[----:B------:R-:W-:-:S04]  /*4170*/  FFMA.FTZ R0, R37, R0, RZ ;  /* 0x0000000025007223 */ /* 0x000fc800000100ff */
[----:B------:R-:W-:-:S07]  /*4180*/  FFMA.FTZ R21, R21, R0, R21 ;  /* 0x0000000015157223 */ /* 0x000fce0000010015 */
.L_x_76:
[----:B------:R-:W-:Y:S05]  /*4190*/  BSYNC B0 ;  /* 0x0000000000007941 */ /* 0x000fea0003800000 */
.L_x_74:
[----:B------:R-:W-:Y:S01]  /*41a0*/  FADD.FTZ R39, |R20|, -RZ ;  /* 0x800000ff14277221 */ /* 0x000fe20000010200 */
[----:B------:R-:W-:Y:S04]  /*41b0*/  BSSY B0, `(.L_x_77) ;  /* 0x0000014000007945 */ /* 0x000fe80003800000 */
        /* <DEDUP_REMOVED lines=12> */
.L_x_78:
[----:B------:R-:W-:Y:S01]  /*4280*/  MOV R0, 0x3c80f082 ;  /* 0x3c80f08200007802 */ /* 0x000fe20000000f00 */
[----:B------:R-:W-:-:S04]  /*4290*/  FMUL R37, R20, R20 ;  /* 0x0000001414257220 */ /* 0x000fc80000400000 */
[----:B------:R-:W-:-:S04]  /*42a0*/  FFMA.FTZ R0, R37, R0, -0.052303962409496307373 ;  /* 0xbd563cae25007423 */ /* 0x000fc80000010000 */
[----:B------:R-:W-:-:S04]  /*42b0*/  FFMA.FTZ R0, R37, R0, 0.1331529766321182251 ;  /* 0x3e08594125007423 */ /* 0x000fc80000010000 */
[----:B------:R-:W-:-:S04]  /*42c0*/  FFMA.FTZ R0, R37, R0, -0.33332768082618713379 ;  /* 0xbeaaa9ed25007423 */ /* 0x000fc80000010000 */
[----:B------:R-:W-:-:S04]  /*42d0*/  FFMA.FTZ R37, R37, R0, RZ ;  /* 0x0000000025257223 */ /* 0x000fc800000100ff */
[----:B------:R-:W-:-:S07]  /*42e0*/  FFMA.FTZ R20, R20, R37, R20 ;  /* 0x0000002514147223 */ /* 0x000fce0000010014 */
.L_x_79:
[----:B------:R-:W-:Y:S05]  /*42f0*/  BSYNC B0 ;  /* 0x0000000000007941 */ /* 0x000fea0003800000 */
.L_x_77:
[----:B------:R-:W0:Y:S01]  /*4300*/  S2R R0, SR_TID.X ;  /* 0x0000000000007919 */ /* 0x000e220000002100 */
[----:B------:R-:W1:Y:S01]  /*4310*/  S2UR UR6, SR_CgaCtaId ;  /* 0x00000000000679c3 */ /* 0x000e620000008800 */
[----:B------:R-:W-:Y:S01]  /*4320*/  FMUL R35, R4, R35 ;  /* 0x0000002304237220 */ /* 0x000fe20000400000 */
[----:B------:R-:W-:Y:S01]  /*4330*/  FMUL R36, R5, R36 ;  /* 0x0000002405247220 */ /* 0x000fe20000400000 */
[----:B------:R-:W-:Y:S01]  /*4340*/  UMOV UR5, 0x400 ;  /* 0x0000040000057882 */ /* 0x000fe20000000000 */
[----:B------:R-:W-:Y:S01]  /*4350*/  FMUL R23, R8, R23 ;  /* 0x0000001708177220 */ /* 0x000fe20000400000 */
        /* <DEDUP_REMOVED lines=13> */
[----:B------:R-:W-:Y:S01]  /*4430*/  SHF.L.U32 R16, R3, 0x8, RZ ;  /* 0x0000000803107819 */ /* 0x000fe200000006ff */
[----:B-1----:R-:W-:Y:S01]  /*4440*/  UPRMT UR5, UR6, 0x654, UR5 ;  /* 0x0000065406057896 */ /* 0x002fe20008000005 */
[----:B0-----:R-:W-:-:S02]  /*4450*/  SHF.L.U32 R4, R0, 0xa, RZ ;  /* 0x0000000a00047819 */ /* 0x001fc400000006ff */
[----:B------:R-:W-:Y:S02]  /*4460*/  SHF.R.U32.HI R0, RZ, 0x6, R0 ;  /* 0x00000006ff007819 */ /* 0x000fe40000011600 */
[----:B------:R-:W-:Y:S02]  /*4470*/  LOP3.LUT R5, R4, 0xc00, RZ, 0xc0, !PT ;  /* 0x00000c0004057812 */ /* 0x000fe400078ec0ff */
[----:B------:R-:W-:Y:S02]  /*4480*/  SGXT.U32 R0, R0, 0x2 ;  /* 0x000000020000781a */ /* 0x000fe40000000000 */
[C---:B------:R-:W-:Y:S02]  /*4490*/  LOP3.LUT R4, R5.reuse, 0x100, RZ, 0xfc, !PT ;  /* 0x0000010005047812 */ /* 0x040fe400078efcff */
[C---:B------:R-:W-:Y:S02]  /*44a0*/  LOP3.LUT R8, R5.reuse, 0x200, RZ, 0xfc, !PT ;  /* 0x0000020005087812 */ /* 0x040fe400078efcff */
[----:B------:R-:W-:-:S02]  /*44b0*/  LOP3.LUT R2, R5, R2, RZ, 0xfc, !PT ;  /* 0x0000000205027212 */ /* 0x000fc400078efcff */
[C---:B------:R-:W-:Y:S02]  /*44c0*/  LOP3.LUT R10, R5.reuse, 0x300, RZ, 0xfc, !PT ;  /* 0x00000300050a7812 */ /* 0x040fe400078efcff */
[----:B------:R-:W-:Y:S02]  /*44d0*/  LEA.HI R5, R5, UR5, RZ, 0x1c ;  /* 0x0000000505057c11 */ /* 0x000fe4000f8fe0ff */
[----:B------:R-:W-:Y:S02]  /*44e0*/  LEA.HI R9, R4, UR5, RZ, 0x1c ;  /* 0x0000000504097c11 */ /* 0x000fe4000f8fe0ff */
[----:B------:R-:W-:Y:S02]  /*44f0*/  LEA.HI R13, R8, UR5, RZ, 0x1c ;  /* 0x00000005080d7c11 */ /* 0x000fe4000f8fe0ff */
[----:B------:R-:W-:Y:S02]  /*4500*/  LEA.HI R17, R10, UR5, RZ, 0x1c ;  /* 0x000000050a117c11 */ /* 0x000fe4000f8fe0ff */
[----:B------:R-:W-:-:S02]  /*4510*/  LEA R4, R2, R5, 0x2 ;  /* 0x0000000502047211 */ /* 0x000fc400078e10ff */
[C---:B------:R-:W-:Y:S02]  /*4520*/  LEA R9, R2.reuse, R9, 0x2 ;  /* 0x0000000902097211 */ /* 0x040fe400078e10ff */
[C---:B------:R-:W-:Y:S01]  /*4530*/  LEA R8, R2.reuse, R13, 0x2 ;  /* 0x0000000d02087211 */ /* 0x040fe200078e10ff */
[----:B------:R0:W-:Y:S01]  /*4540*/  STS [R4], R7 ;  /* 0x0000000704007388 */ /* 0x0001e20000000800 */
[----:B------:R-:W-:Y:S02]  /*4550*/  LEA R17, R2, R17, 0x2 ;  /* 0x0000001102117211 */ /* 0x000fe400078e10ff */
[C---:B------:R-:W-:Y:S01]  /*4560*/  LOP3.LUT R2, R32.reuse, 0x3fc, RZ, 0xc0, !PT ;  /* 0x000003fc20027812 */ /* 0x040fe200078ec0ff */
[----:B------:R1:W-:Y:S01]  /*4570*/  STS [R9+0x400], R6 ;  /* 0x0004000609007388 */ /* 0x0003e20000000800 */
[----:B------:R-:W-:Y:S02]  /*4580*/  SHF.R.U32.HI R5, RZ, 0x4, R32 ;  /* 0x00000004ff057819 */ /* 0x000fe40000011620 */
[----:B------:R-:W-:Y:S01]  /*4590*/  LOP3.LUT R32, R32, 0xfc, RZ, 0xc0, !PT ;  /* 0x000000fc20207812 */ /* 0x000fe200078ec0ff */
[----:B------:R-:W-:Y:S01]  /*45a0*/  STS [R8+0x800], R25 ;  /* 0x0008001908007388 */ /* 0x000fe20000000800 */
[----:B------:R-:W-:-:S02]  /*45b0*/  LOP3.LUT R5, R5, 0x30, RZ, 0xc0, !PT ;  /* 0x0000003005057812 */ /* 0x000fc400078ec0ff */
[C---:B0-----:R-:W-:Y:S01]  /*45c0*/  LOP3.LUT R7, R2.reuse, 0x800, RZ, 0xfc, !PT ;  /* 0x0000080002077812 */ /* 0x041fe200078efcff */
[----:B------:R-:W-:Y:S01]  /*45d0*/  STS [R17+0xc00], R24 ;  /* 0x000c001811007388 */ /* 0x000fe20000000800 */
[----:B------:R-:W-:Y:S02]  /*45e0*/  IADD3 R5, R5, UR5, RZ ;  /* 0x0000000505057c10 */ /* 0x000fe4000fffe0ff */
[----:B-1----:R-:W-:Y:S01]  /*45f0*/  LOP3.LUT R6, R2, 0x400, RZ, 0xfc, !PT ;  /* 0x0000040002067812 */ /* 0x002fe200078efcff */
[----:B------:R-:W-:Y:S01]  /*4600*/  STS [R4+0x100], R33 ;  /* 0x0001002104007388 */ /* 0x000fe20000000800 */
[----:B------:R-:W-:Y:S02]  /*4610*/  SHF.R.U32.HI R7, RZ, 0x4, R7 ;  /* 0x00000004ff077819 */ /* 0x000fe40000011607 */
[----:B------:R-:W-:Y:S01]  /*4620*/  SHF.R.U32.HI R6, RZ, 0x4, R6 ;  /* 0x00000004ff067819 */ /* 0x000fe20000011606 */
[----:B------:R-:W-:Y:S01]  /*4630*/  STS [R9+0x500], R26 ;  /* 0x0005001a09007388 */ /* 0x000fe20000000800 */
[----:B------:R-:W-:-:S02]  /*4640*/  LOP3.LUT R10, R7, 0xb0, RZ, 0xc0, !PT ;  /* 0x000000b0070a7812 */ /* 0x000fc400078ec0ff */
[----:B------:R-:W-:Y:S01]  /*4650*/  LOP3.LUT R6, R6, 0x70, RZ, 0xc0, !PT ;  /* 0x0000007006067812 */ /* 0x000fe200078ec0ff */
[----:B------:R-:W-:Y:S01]  /*4660*/  STS [R8+0x900], R15 ;  /* 0x0009000f08007388 */ /* 0x000fe20000000800 */
[----:B------:R-:W-:Y:S02]  /*4670*/  IADD3 R11, R10, UR5, RZ ;  /* 0x000000050a0b7c10 */ /* 0x000fe4000fffe0ff */
[----:B------:R-:W-:Y:S01]  /*4680*/  IADD3 R7, R6, UR5, RZ ;  /* 0x0000000506077c10 */ /* 0x000fe2000fffe0ff */
[----:B------:R-:W-:Y:S01]  /*4690*/  STS [R17+0xd00], R35 ;  /* 0x000d002311007388 */ /* 0x000fe20000000800 */
[----:B------:R-:W-:Y:S02]  /*46a0*/  LEA R12, R2, R5, 0x2 ;  /* 0x00000005020c7211 */ /* 0x000fe400078e10ff */
[----:B------:R-:W-:Y:S01]  /*46b0*/  PRMT R32, R32, 0x6540, R3 ;  /* 0x0000654020207816 */ /* 0x000fe20000000003 */
[----:B------:R-:W-:Y:S01]  /*46c0*/  STS [R4+0x200], R36 ;  /* 0x0002002404007388 */ /* 0x000fe20000000800 */
[----:B------:R-:W-:-:S02]  /*46d0*/  SHF.R.S32.HI R3, RZ, 0x1f, R16 ;  /* 0x0000001fff037819 */ /* 0x000fc40000011410 */
[----:B------:R-:W-:Y:S01]  /*46e0*/  LOP3.LUT R19, R2, 0xc00, RZ, 0xfc, !PT ;  /* 0x00000c0002137812 */ /* 0x000fe200078efcff */
[----:B------:R-:W-:Y:S01]  /*46f0*/  STS [R9+0x600], R27 ;  /* 0x0006001b09007388 */ /* 0x000fe20000000800 */
[----:B------:R-:W-:Y:S02]  /*4700*/  LEA.HI R3, R3, R32, RZ, 0xa ;  /* 0x0000002003037211 */ /* 0x000fe400078f50ff */
[----:B------:R-:W-:Y:S01]  /*4710*/  SHF.R.U32.HI R19, RZ, 0x4, R19 ;  /* 0x00000004ff137819 */ /* 0x000fe20000011613 */
[----:B------:R-:W-:Y:S01]  /*4720*/  STS [R8+0xa00], R14 ;  /* 0x000a000e08007388 */ /* 0x000fe20000000800 */
[C---:B------:R-:W-:Y:S02]  /*4730*/  SHF.L.U32 R18, R3.reuse, 0x9, RZ ;  /* 0x0000000903127819 */ /* 0x040fe400000006ff */
[----:B------:R-:W-:Y:S01]  /*4740*/  LOP3.LUT R3, R3, 0xfffffc00, RZ, 0xc0, !PT ;  /* 0xfffffc0003037812 */ /* 0x000fe200078ec0ff */
[----:B------:R-:W-:Y:S01]  /*4750*/  STS [R17+0xe00], R34 ;  /* 0x000e002211007388 */ /* 0x000fe20000000800 */
[----:B------:R-:W-:-:S02]  /*4760*/  LOP3.LUT R18, R18, 0xfff80000, RZ, 0xc0, !PT ;  /* 0xfff8000012127812 */ /* 0x000fc400078ec0ff */
[----:B------:R-:W-:Y:S01]  /*4770*/  LOP3.LUT R0, R0, UR4, RZ, 0xfc, !PT ;  /* 0x0000000400007c12 */ /* 0x000fe2000f8efcff */
[----:B------:R0:W-:Y:S01]  /*4780*/  STS [R4+0x300], R23 ;  /* 0x0003001704007388 */ /* 0x0001e20000000800 */
[----:B------:R-:W-:Y:S02]  /*4790*/  IADD3 R32, R18, R32, -R3 ;  /* 0x0000002012207210 */ /* 0x000fe40007ffe803 */
[C---:B------:R-:W-:Y:S01]  /*47a0*/  LOP3.LUT R18, R0.reuse, 0x8, RZ, 0xfc, !PT ;  /* 0x0000000800127812 */ /* 0x040fe200078efcff */
[----:B------:R1:W-:Y:S01]  /*47b0*/  STS [R9+0x700], R22 ;  /* 0x0007001609007388 */ /* 0x0003e20000000800 */
[C---:B------:R-:W-:Y:S02]  /*47c0*/  LOP3.LUT R3, R0.reuse, 0xc, RZ, 0xfc, !PT ;  /* 0x0000000c00037812 */ /* 0x040fe400078efcff */
[----:B------:R-:W-:Y:S01]  /*47d0*/  ISETP.GE.AND P0, PT, R0, 0x200, PT ;  /* 0x000002000000780c */ /* 0x000fe20003f06270 */
[----:B------:R2:W-:Y:S01]  /*47e0*/  STS [R8+0xb00], R21 ;  /* 0x000b001508007388 */ /* 0x0005e20000000800 */
[----:B------:R-:W-:-:S02]  /*47f0*/  ISETP.GE.AND P2, PT, R18, 0x200, PT ;  /* 0x000002001200780c */ /* 0x000fc40003f46270 */
[C---:B0-----:R-:W-:Y:S01]  /*4800*/  LEA R4, R2.reuse, R11, 0x2 ;  /* 0x0000000b02047211 */ /* 0x041fe200078e10ff */
[----:B------:R0:W-:Y:S01]  /*4810*/  STS [R17+0xf00], R20 ;  /* 0x000f001411007388 */ /* 0x0001e20000000800 */
[----:B------:R-:W-:Y:S01]  /*4820*/  BAR.SYNC.DEFER_BLOCKING 0x0 ;  /* 0x0000000000007b1d */ /* 0x000fe20000010000 */
[----:B-1----:R-:W-:Y:S02]  /*4830*/  LEA R9, R2, R7, 0x2 ;  /* 0x0000000702097211 */ /* 0x002fe400078e10ff */
[----:B--2---:R-:W-:Y:S02]  /*4840*/  LEA R21, R0, R32, 0xa ;  /* 0x0000002000157211 */ /* 0x004fe400078e50ff */
[----:B------:R-:W-:-:S03]  /*4850*/  ISETP.GE.AND P3, PT, R3, 0x200, PT ;  /* 0x000002000300780c */ /* 0x000fc60003f66270 */
[----:B0-----:R-:W0:Y:S01]  /*4860*/  LDC.64 R16, c[0x0][0x238] ;  /* 0x00008e00ff107b82 */ /* 0x001e220000000a00 */
[----:B------:R-:W-:Y:S02]  /*4870*/  LOP3.LUT R20, R19, 0xf0, RZ, 0xc0, !PT ;  /* 0x000000f013147812 */ /* 0x000fe400078ec0ff */
[----:B------:R-:W-:Y:S02]  /*4880*/  LOP3.LUT R19, R0, 0x4, RZ, 0xfc, !PT ;  /* 0x0000000400137812 */ /* 0x000fe400078efcff */
[-C--:B------:R-:W-:Y:S02]  /*4890*/  LEA R25, R18, R32.reuse, 0xa ;  /* 0x0000002012197211 */ /* 0x080fe400078e50ff */
[C---:B------:R-:W-:Y:S02]  /*48a0*/  ISETP.GE.AND P1, PT, R19.reuse, 0x200, PT ;  /* 0x000002001300780c */ /* 0x040fe40003f26270 */
[----:B------:R-:W-:Y:S02]  /*48b0*/  LEA R23, R19, R32, 0xa ;  /* 0x0000002013177211 */ /* 0x000fe400078e50ff */
[----:B------:R-:W-:-:S04]  /*48c0*/  IADD3 R27, R20, UR5, RZ ;  /* 0x00000005141b7c10 */ /* 0x000fc8000fffe0ff */
[----:B------:R-:W-:Y:S01]  /*48d0*/  LEA R27, R2, R27, 0x2 ;  /* 0x0000001b021b7211 */ /* 0x000fe200078e10ff */
[----:B------:R-:W1:Y:S04]  /*48e0*/  LDS.128 R12, [R12] ;  /* 0x000000000c0c7984 */ /* 0x000e680000000c00 */
[----:B------:R-:W2:Y:S01]  /*48f0*/  LDS.128 R8, [R9+0x1000] ;  /* 0x0010000009087984 */ /* 0x000ea20000000c00 */
[----:B0-----:R-:W-:-:S03]  /*4900*/  IMAD.WIDE R18, R21, 0x4, R16 ;  /* 0x0000000415127825 */ /* 0x001fc600078e0210 */
[----:B------:R-:W0:Y:S01]  /*4910*/  LDS.128 R4, [R4+0x2000] ;  /* 0x0020000004047984 */ /* 0x000e220000000c00 */
[----:B------:R-:W-:-:S04]  /*4920*/  IMAD.WIDE R20, R23, 0x4, R16 ;  /* 0x0000000417147825 */ /* 0x000fc800078e0210 */
[----:B------:R-:W-:Y:S01]  /*4930*/  IMAD.WIDE R22, R25, 0x4, R16 ;  /* 0x0000000419167825 */ /* 0x000fe200078e0210 */
[----:B-1----:R1:W-:Y:S04]  /*4940*/  @!P0 STG.E.128 desc[UR8][R18.64], R12 ;  /* 0x0000000c12008986 */ /* 0x0023e8000c101d08 */
[----:B--2---:R1:W-:Y:S04]  /*4950*/  @!P1 STG.E.128 desc[UR8][R20.64], R8 ;  /* 0x0000000814009986 */ /* 0x0043e8000c101d08 */
[----:B0-----:R1:W-:Y:S01]  /*4960*/  @!P2 STG.E.128 desc[UR8][R22.64], R4 ;  /* 0x000000041600a986 */ /* 0x0013e2000c101d08 */
[----:B------:R-:W-:Y:S05]  /*4970*/  @P3 EXIT ;  /* 0x000000000000394d */ /* 0x000fea0003800000 */
[----:B------:R-:W0:Y:S01]  /*4980*/  LDS.128 R24, [R27+0x3000] ;  /* 0x003000001b187984 */ /* 0x000e220000000c00 */
[----:B------:R-:W-:-:S05]  /*4990*/  LEA R3, R3, R32, 0xa ;  /* 0x0000002003037211 */ /* 0x000fca00078e50ff */
[----:B------:R-:W-:-:S05]  /*49a0*/  IMAD.WIDE R16, R3, 0x4, R16 ;  /* 0x0000000403107825 */ /* 0x000fca00078e0210 */
[----:B0-----:R-:W-:Y:S01]  /*49b0*/  STG.E.128 desc[UR8][R16.64], R24 ;  /* 0x0000001810007986 */ /* 0x001fe2000c101d08 */
[----:B------:R-:W-:Y:S05]  /*49c0*/  EXIT ;  /* 0x000000000000794d */ /* 0x000fea0003800000 */
.L_x_80:
[----:B------:R-:W-:-:S00]  /*49d0*/  BRA `(.L_x_80) ;  /* 0xfffffffc00fc7947 */ /* 0x000fc0000383ffff */
[----:B------:R-:W-:-:S00]  /*49e0*/  NOP ;  /* 0x0000000000007918 */ /* 0x000fc00000000000 */
        /* <DEDUP_REMOVED lines=9> */
.L_x_81:


//--------------------- .nv.global.init           --------------------------
	.section	.nv.global.init,"aw",@progbits
.nv.global.init:
	.type		_$_str,@object
	.size		_$_str,(_$_str_$_2 - _$_str)
_$_str:
        /*0000*/ 	.byte	0x5f, 0x5f, 0x43, 0x55, 0x44, 0x41, 0x5f, 0x46, 0x54, 0x5a, 0x00
	.type		_$_str_$_2,@object
	.size		_$_str_$_2,(.L_1 - _$_str_$_2)
_$_str_$_2:
        /*000b*/ 	.byte	0x5f, 0x5f, 0x43, 0x55, 0x44, 0x41, 0x5f, 0x50, 0x52, 0x45, 0x43, 0x5f, 0x53, 0x51, 0x52, 0x54
        /*001b*/ 	.byte	0x00
.L_1:


//--------------------- .nv.shared.triton_poi_fused__native_batch_norm_legit_no_training_mul_softplus_tanh_8 --------------------------
	.section	.nv.shared.triton_poi_fused__native_batch_norm_legit_no_training_mul_softplus_tanh_8,"aw",@nobits
	.sectionflags	@""
	.align	16
	.zero		1024


//--------------------- .nv.constant0.triton_poi_fused__native_batch_norm_legit_no_training_mul_softplus_tanh_8 --------------------------
	.section	.nv.constant0.triton_poi_fused__native_batch_norm_legit_no_training_mul_softplus_tanh_8,"a",@progbits
	.sectionflags	@""
	.align	4
.nv.constant0.triton_poi_fused__native_batch_norm_legit_no_training_mul_softplus_tanh_8:
	.zero		584
